//
// Generated by NVIDIA NVVM Compiler
//
// Compiler Build ID: CL-36424714
// Cuda compilation tools, release 13.0, V13.0.88
// Based on NVVM 20.0.0
//

.version 9.0
.target sm_100
.address_size 64

	// .globl	_Z8kernel_1PfS_ii

.visible .entry _Z8kernel_1PfS_ii(
	.param .u64 .ptr .align 1 _Z8kernel_1PfS_ii_param_0,
	.param .u64 .ptr .align 1 _Z8kernel_1PfS_ii_param_1,
	.param .u32 _Z8kernel_1PfS_ii_param_2,
	.param .u32 _Z8kernel_1PfS_ii_param_3
)
{
	.reg .pred 	%p<26>;
	.reg .b32 	%r<56>;
	.reg .b32 	%f<62>;
	.reg .b64 	%rd<50>;
	.reg .b64 	%fd<31>;

	ld.param.u64 	%rd4, [_Z8kernel_1PfS_ii_param_0];
	ld.param.u64 	%rd5, [_Z8kernel_1PfS_ii_param_1];
	ld.param.u32 	%r13, [_Z8kernel_1PfS_ii_param_2];
	ld.param.u32 	%r14, [_Z8kernel_1PfS_ii_param_3];
	cvta.to.global.u64 	%rd1, %rd5;
	mov.u32 	%r15, %tid.x;
	mov.u32 	%r16, %ntid.x;
	mov.u32 	%r17, %ctaid.x;
	mad.lo.s32 	%r1, %r16, %r17, %r15;
	setp.ge.s32 	%p1, %r1, %r14;
	@%p1 bra 	$L__BB0_13;
	cvta.to.global.u64 	%rd2, %rd4;
	mul.lo.s32 	%r2, %r13, %r1;
	setp.lt.s32 	%p2, %r13, 1;
	@%p2 bra 	$L__BB0_13;
	cvt.s64.s32 	%rd6, %r2;
	mul.wide.s32 	%rd7, %r2, 4;
	add.s64 	%rd3, %rd2, %rd7;
	cvt.s64.s32 	%rd8, %r13;
	add.s64 	%rd9, %rd8, %rd6;
	shl.b64 	%rd10, %rd9, 2;
	add.s64 	%rd11, %rd2, %rd10;
	ld.global.f32 	%f57, [%rd3];
	ld.global.f32 	%f58, [%rd11+-4];
	and.b32  	%r3, %r13, 7;
	setp.lt.u32 	%p3, %r13, 8;
	mov.b32 	%r54, 0;
	@%p3 bra 	$L__BB0_5;
	and.b32  	%r54, %r13, 2147483640;
	mov.b32 	%r52, 0;
$L__BB0_4:
	.pragma "nounroll";
	add.s32 	%r20, %r52, 1;
	setp.eq.s32 	%p4, %r20, %r13;
	selp.b32 	%r21, 0, %r20, %p4;
	mul.wide.s32 	%rd12, %r21, 4;
	add.s64 	%rd13, %rd3, %rd12;
	ld.global.f32 	%f15, [%rd13];
	sub.f32 	%f16, %f15, %f58;
	cvt.f64.f32 	%fd1, %f16;
	div.rn.f64 	%fd2, %fd1, 0d3F60624DD2F1A9FC;
	cvt.rn.f32.f64 	%f17, %fd2;
	add.s32 	%r22, %r52, %r2;
	mul.wide.s32 	%rd14, %r22, 4;
	add.s64 	%rd15, %rd1, %rd14;
	st.global.f32 	[%rd15], %f17;
	add.s32 	%r23, %r52, 2;
	setp.eq.s32 	%p5, %r23, %r13;
	selp.b32 	%r24, 0, %r23, %p5;
	mul.wide.s32 	%rd16, %r24, 4;
	add.s64 	%rd17, %rd3, %rd16;
	ld.global.f32 	%f18, [%rd17];
	sub.f32 	%f19, %f18, %f57;
	cvt.f64.f32 	%fd3, %f19;
	div.rn.f64 	%fd4, %fd3, 0d3F60624DD2F1A9FC;
	cvt.rn.f32.f64 	%f20, %fd4;
	st.global.f32 	[%rd15+4], %f20;
	add.s32 	%r25, %r52, 3;
	setp.eq.s32 	%p6, %r25, %r13;
	selp.b32 	%r26, 0, %r25, %p6;
	mul.wide.s32 	%rd18, %r26, 4;
	add.s64 	%rd19, %rd3, %rd18;
	ld.global.f32 	%f21, [%rd19];
	sub.f32 	%f22, %f21, %f15;
	cvt.f64.f32 	%fd5, %f22;
	div.rn.f64 	%fd6, %fd5, 0d3F60624DD2F1A9FC;
	cvt.rn.f32.f64 	%f23, %fd6;
	st.global.f32 	[%rd15+8], %f23;
	add.s32 	%r27, %r52, 4;
	setp.eq.s32 	%p7, %r27, %r13;
	selp.b32 	%r28, 0, %r27, %p7;
	mul.wide.s32 	%rd20, %r28, 4;
	add.s64 	%rd21, %rd3, %rd20;
	ld.global.f32 	%f24, [%rd21];
	sub.f32 	%f25, %f24, %f18;
	cvt.f64.f32 	%fd7, %f25;
	div.rn.f64 	%fd8, %fd7, 0d3F60624DD2F1A9FC;
	cvt.rn.f32.f64 	%f26, %fd8;
	st.global.f32 	[%rd15+12], %f26;
	add.s32 	%r29, %r52, 5;
	setp.eq.s32 	%p8, %r29, %r13;
	selp.b32 	%r30, 0, %r29, %p8;
	mul.wide.s32 	%rd22, %r30, 4;
	add.s64 	%rd23, %rd3, %rd22;
	ld.global.f32 	%f27, [%rd23];
	sub.f32 	%f28, %f27, %f21;
	cvt.f64.f32 	%fd9, %f28;
	div.rn.f64 	%fd10, %fd9, 0d3F60624DD2F1A9FC;
	cvt.rn.f32.f64 	%f29, %fd10;
	st.global.f32 	[%rd15+16], %f29;
	add.s32 	%r31, %r52, 6;
	setp.eq.s32 	%p9, %r31, %r13;
	selp.b32 	%r32, 0, %r31, %p9;
	mul.wide.s32 	%rd24, %r32, 4;
	add.s64 	%rd25, %rd3, %rd24;
	ld.global.f32 	%f30, [%rd25];
	sub.f32 	%f31, %f30, %f24;
	cvt.f64.f32 	%fd11, %f31;
	div.rn.f64 	%fd12, %fd11, 0d3F60624DD2F1A9FC;
	cvt.rn.f32.f64 	%f32, %fd12;
	st.global.f32 	[%rd15+20], %f32;
	add.s32 	%r33, %r52, 7;
	setp.eq.s32 	%p10, %r33, %r13;
	selp.b32 	%r34, 0, %r33, %p10;
	mul.wide.s32 	%rd26, %r34, 4;
	add.s64 	%rd27, %rd3, %rd26;
	ld.global.f32 	%f58, [%rd27];
	sub.f32 	%f33, %f58, %f27;
	cvt.f64.f32 	%fd13, %f33;
	div.rn.f64 	%fd14, %fd13, 0d3F60624DD2F1A9FC;
	cvt.rn.f32.f64 	%f34, %fd14;
	st.global.f32 	[%rd15+24], %f34;
	add.s32 	%r52, %r52, 8;
	setp.eq.s32 	%p11, %r52, %r13;
	selp.b32 	%r35, 0, %r52, %p11;
	mul.wide.s32 	%rd28, %r35, 4;
	add.s64 	%rd29, %rd3, %rd28;
	ld.global.f32 	%f57, [%rd29];
	sub.f32 	%f35, %f57, %f30;
	cvt.f64.f32 	%fd15, %f35;
	div.rn.f64 	%fd16, %fd15, 0d3F60624DD2F1A9FC;
	cvt.rn.f32.f64 	%f36, %fd16;
	st.global.f32 	[%rd15+28], %f36;
	setp.ne.s32 	%p12, %r52, %r54;
	@%p12 bra 	$L__BB0_4;
$L__BB0_5:
	setp.eq.s32 	%p13, %r3, 0;
	@%p13 bra 	$L__BB0_13;
	and.b32  	%r8, %r13, 3;
	setp.lt.u32 	%p14, %r3, 4;
	@%p14 bra 	$L__BB0_8;
	add.s32 	%r36, %r54, 1;
	setp.eq.s32 	%p15, %r36, %r13;
	selp.b32 	%r37, 0, %r36, %p15;
	mul.wide.u32 	%rd30, %r37, 4;
	add.s64 	%rd31, %rd3, %rd30;
	ld.global.f32 	%f37, [%rd31];
	sub.f32 	%f38, %f37, %f58;
	cvt.f64.f32 	%fd17, %f38;
	div.rn.f64 	%fd18, %fd17, 0d3F60624DD2F1A9FC;
	cvt.rn.f32.f64 	%f39, %fd18;
	add.s32 	%r38, %r54, %r2;
	mul.wide.s32 	%rd32, %r38, 4;
	add.s64 	%rd33, %rd1, %rd32;
	st.global.f32 	[%rd33], %f39;
	add.s32 	%r39, %r54, 2;
	setp.eq.s32 	%p16, %r39, %r13;
	selp.b32 	%r40, 0, %r39, %p16;
	mul.wide.s32 	%rd34, %r40, 4;
	add.s64 	%rd35, %rd3, %rd34;
	ld.global.f32 	%f40, [%rd35];
	sub.f32 	%f41, %f40, %f57;
	cvt.f64.f32 	%fd19, %f41;
	div.rn.f64 	%fd20, %fd19, 0d3F60624DD2F1A9FC;
	cvt.rn.f32.f64 	%f42, %fd20;
	st.global.f32 	[%rd33+4], %f42;
	add.s32 	%r41, %r54, 3;
	setp.eq.s32 	%p17, %r41, %r13;
	selp.b32 	%r42, 0, %r41, %p17;
	mul.wide.s32 	%rd36, %r42, 4;
	add.s64 	%rd37, %rd3, %rd36;
	ld.global.f32 	%f58, [%rd37];
	sub.f32 	%f43, %f58, %f37;
	cvt.f64.f32 	%fd21, %f43;
	div.rn.f64 	%fd22, %fd21, 0d3F60624DD2F1A9FC;
	cvt.rn.f32.f64 	%f44, %fd22;
	st.global.f32 	[%rd33+8], %f44;
	add.s32 	%r54, %r54, 4;
	setp.eq.s32 	%p18, %r54, %r13;
	selp.b32 	%r43, 0, %r54, %p18;
	mul.wide.s32 	%rd38, %r43, 4;
	add.s64 	%rd39, %rd3, %rd38;
	ld.global.f32 	%f57, [%rd39];
	sub.f32 	%f45, %f57, %f40;
	cvt.f64.f32 	%fd23, %f45;
	div.rn.f64 	%fd24, %fd23, 0d3F60624DD2F1A9FC;
	cvt.rn.f32.f64 	%f46, %fd24;
	st.global.f32 	[%rd33+12], %f46;
$L__BB0_8:
	setp.eq.s32 	%p19, %r8, 0;
	@%p19 bra 	$L__BB0_13;
	setp.eq.s32 	%p20, %r8, 1;
	@%p20 bra 	$L__BB0_11;
	add.s32 	%r44, %r54, 1;
	setp.eq.s32 	%p21, %r44, %r13;
	selp.b32 	%r45, 0, %r44, %p21;
	mul.wide.s32 	%rd40, %r45, 4;
	add.s64 	%rd41, %rd3, %rd40;
	ld.global.f32 	%f13, [%rd41];
	sub.f32 	%f47, %f13, %f58;
	cvt.f64.f32 	%fd25, %f47;
	div.rn.f64 	%fd26, %fd25, 0d3F60624DD2F1A9FC;
	cvt.rn.f32.f64 	%f48, %fd26;
	add.s32 	%r46, %r54, %r2;
	mul.wide.s32 	%rd42, %r46, 4;
	add.s64 	%rd43, %rd1, %rd42;
	st.global.f32 	[%rd43], %f48;
	add.s32 	%r54, %r54, 2;
	setp.eq.s32 	%p22, %r54, %r13;
	selp.b32 	%r47, 0, %r54, %p22;
	mul.wide.s32 	%rd44, %r47, 4;
	add.s64 	%rd45, %rd3, %rd44;
	ld.global.f32 	%f49, [%rd45];
	sub.f32 	%f50, %f49, %f57;
	cvt.f64.f32 	%fd27, %f50;
	div.rn.f64 	%fd28, %fd27, 0d3F60624DD2F1A9FC;
	cvt.rn.f32.f64 	%f51, %fd28;
	st.global.f32 	[%rd43+4], %f51;
	mov.f32 	%f58, %f13;
$L__BB0_11:
	and.b32  	%r48, %r13, 1;
	setp.eq.b32 	%p23, %r48, 1;
	not.pred 	%p24, %p23;
	@%p24 bra 	$L__BB0_13;
	add.s32 	%r49, %r54, 1;
	setp.eq.s32 	%p25, %r49, %r13;
	selp.b32 	%r50, 0, %r49, %p25;
	mul.wide.s32 	%rd46, %r50, 4;
	add.s64 	%rd47, %rd3, %rd46;
	ld.global.f32 	%f52, [%rd47];
	sub.f32 	%f53, %f52, %f58;
	cvt.f64.f32 	%fd29, %f53;
	div.rn.f64 	%fd30, %fd29, 0d3F60624DD2F1A9FC;
	cvt.rn.f32.f64 	%f54, %fd30;
	add.s32 	%r51, %r54, %r2;
	mul.wide.s32 	%rd48, %r51, 4;
	add.s64 	%rd49, %rd1, %rd48;
	st.global.f32 	[%rd49], %f54;
$L__BB0_13:
	ret;

}
	// .globl	_Z8kernel_2PfS_ii
.visible .entry _Z8kernel_2PfS_ii(
	.param .u64 .ptr .align 1 _Z8kernel_2PfS_ii_param_0,
	.param .u64 .ptr .align 1 _Z8kernel_2PfS_ii_param_1,
	.param .u32 _Z8kernel_2PfS_ii_param_2,
	.param .u32 _Z8kernel_2PfS_ii_param_3
)
{
	.reg .pred 	%p<26>;
	.reg .b32 	%r<60>;
	.reg .b32 	%f<62>;
	.reg .b64 	%rd<50>;
	.reg .b64 	%fd<31>;

	ld.param.u64 	%rd4, [_Z8kernel_2PfS_ii_param_0];
	ld.param.u64 	%rd5, [_Z8kernel_2PfS_ii_param_1];
	ld.param.u32 	%r13, [_Z8kernel_2PfS_ii_param_2];
	ld.param.u32 	%r14, [_Z8kernel_2PfS_ii_param_3];
	cvta.to.global.u64 	%rd1, %rd5;
	mov.u32 	%r15, %tid.x;
	mov.u32 	%r16, %ntid.x;
	mov.u32 	%r17, %ctaid.x;
	mad.lo.s32 	%r1, %r16, %r17, %r15;
	shr.s32 	%r18, %r14, 31;
	shr.u32 	%r19, %r18, 30;
	add.s32 	%r20, %r14, %r19;
	shr.s32 	%r21, %r20, 2;
	setp.ge.s32 	%p1, %r1, %r21;
	@%p1 bra 	$L__BB1_13;
	cvta.to.global.u64 	%rd2, %rd4;
	mul.lo.s32 	%r2, %r13, %r1;
	setp.lt.s32 	%p2, %r13, 1;
	@%p2 bra 	$L__BB1_13;
	cvt.s64.s32 	%rd6, %r2;
	mul.wide.s32 	%rd7, %r2, 4;
	add.s64 	%rd3, %rd2, %rd7;
	cvt.s64.s32 	%rd8, %r13;
	add.s64 	%rd9, %rd8, %rd6;
	shl.b64 	%rd10, %rd9, 2;
	add.s64 	%rd11, %rd2, %rd10;
	ld.global.f32 	%f57, [%rd3];
	ld.global.f32 	%f58, [%rd11+-4];
	and.b32  	%r3, %r13, 7;
	setp.lt.u32 	%p3, %r13, 8;
	mov.b32 	%r58, 0;
	@%p3 bra 	$L__BB1_5;
	and.b32  	%r58, %r13, 2147483640;
	mov.b32 	%r56, 0;
$L__BB1_4:
	.pragma "nounroll";
	add.s32 	%r24, %r56, 1;
	setp.eq.s32 	%p4, %r24, %r13;
	selp.b32 	%r25, 0, %r24, %p4;
	mul.wide.s32 	%rd12, %r25, 4;
	add.s64 	%rd13, %rd3, %rd12;
	ld.global.f32 	%f15, [%rd13];
	sub.f32 	%f16, %f15, %f58;
	cvt.f64.f32 	%fd1, %f16;
	div.rn.f64 	%fd2, %fd1, 0d3F60624DD2F1A9FC;
	cvt.rn.f32.f64 	%f17, %fd2;
	add.s32 	%r26, %r56, %r2;
	mul.wide.s32 	%rd14, %r26, 4;
	add.s64 	%rd15, %rd1, %rd14;
	st.global.f32 	[%rd15], %f17;
	add.s32 	%r27, %r56, 2;
	setp.eq.s32 	%p5, %r27, %r13;
	selp.b32 	%r28, 0, %r27, %p5;
	mul.wide.s32 	%rd16, %r28, 4;
	add.s64 	%rd17, %rd3, %rd16;
	ld.global.f32 	%f18, [%rd17];
	sub.f32 	%f19, %f18, %f57;
	cvt.f64.f32 	%fd3, %f19;
	div.rn.f64 	%fd4, %fd3, 0d3F60624DD2F1A9FC;
	cvt.rn.f32.f64 	%f20, %fd4;
	st.global.f32 	[%rd15+4], %f20;
	add.s32 	%r29, %r56, 3;
	setp.eq.s32 	%p6, %r29, %r13;
	selp.b32 	%r30, 0, %r29, %p6;
	mul.wide.s32 	%rd18, %r30, 4;
	add.s64 	%rd19, %rd3, %rd18;
	ld.global.f32 	%f21, [%rd19];
	sub.f32 	%f22, %f21, %f15;
	cvt.f64.f32 	%fd5, %f22;
	div.rn.f64 	%fd6, %fd5, 0d3F60624DD2F1A9FC;
	cvt.rn.f32.f64 	%f23, %fd6;
	st.global.f32 	[%rd15+8], %f23;
	add.s32 	%r31, %r56, 4;
	setp.eq.s32 	%p7, %r31, %r13;
	selp.b32 	%r32, 0, %r31, %p7;
	mul.wide.s32 	%rd20, %r32, 4;
	add.s64 	%rd21, %rd3, %rd20;
	ld.global.f32 	%f24, [%rd21];
	sub.f32 	%f25, %f24, %f18;
	cvt.f64.f32 	%fd7, %f25;
	div.rn.f64 	%fd8, %fd7, 0d3F60624DD2F1A9FC;
	cvt.rn.f32.f64 	%f26, %fd8;
	st.global.f32 	[%rd15+12], %f26;
	add.s32 	%r33, %r56, 5;
	setp.eq.s32 	%p8, %r33, %r13;
	selp.b32 	%r34, 0, %r33, %p8;
	mul.wide.s32 	%rd22, %r34, 4;
	add.s64 	%rd23, %rd3, %rd22;
	ld.global.f32 	%f27, [%rd23];
	sub.f32 	%f28, %f27, %f21;
	cvt.f64.f32 	%fd9, %f28;
	div.rn.f64 	%fd10, %fd9, 0d3F60624DD2F1A9FC;
	cvt.rn.f32.f64 	%f29, %fd10;
	st.global.f32 	[%rd15+16], %f29;
	add.s32 	%r35, %r56, 6;
	setp.eq.s32 	%p9, %r35, %r13;
	selp.b32 	%r36, 0, %r35, %p9;
	mul.wide.s32 	%rd24, %r36, 4;
	add.s64 	%rd25, %rd3, %rd24;
	ld.global.f32 	%f30, [%rd25];
	sub.f32 	%f31, %f30, %f24;
	cvt.f64.f32 	%fd11, %f31;
	div.rn.f64 	%fd12, %fd11, 0d3F60624DD2F1A9FC;
	cvt.rn.f32.f64 	%f32, %fd12;
	st.global.f32 	[%rd15+20], %f32;
	add.s32 	%r37, %r56, 7;
	setp.eq.s32 	%p10, %r37, %r13;
	selp.b32 	%r38, 0, %r37, %p10;
	mul.wide.s32 	%rd26, %r38, 4;
	add.s64 	%rd27, %rd3, %rd26;
	ld.global.f32 	%f58, [%rd27];
	sub.f32 	%f33, %f58, %f27;
	cvt.f64.f32 	%fd13, %f33;
	div.rn.f64 	%fd14, %fd13, 0d3F60624DD2F1A9FC;
	cvt.rn.f32.f64 	%f34, %fd14;
	st.global.f32 	[%rd15+24], %f34;
	add.s32 	%r56, %r56, 8;
	setp.eq.s32 	%p11, %r56, %r13;
	selp.b32 	%r39, 0, %r56, %p11;
	mul.wide.s32 	%rd28, %r39, 4;
	add.s64 	%rd29, %rd3, %rd28;
	ld.global.f32 	%f57, [%rd29];
	sub.f32 	%f35, %f57, %f30;
	cvt.f64.f32 	%fd15, %f35;
	div.rn.f64 	%fd16, %fd15, 0d3F60624DD2F1A9FC;
	cvt.rn.f32.f64 	%f36, %fd16;
	st.global.f32 	[%rd15+28], %f36;
	setp.ne.s32 	%p12, %r56, %r58;
	@%p12 bra 	$L__BB1_4;
$L__BB1_5:
	setp.eq.s32 	%p13, %r3, 0;
	@%p13 bra 	$L__BB1_13;
	and.b32  	%r8, %r13, 3;
	setp.lt.u32 	%p14, %r3, 4;
	@%p14 bra 	$L__BB1_8;
	add.s32 	%r40, %r58, 1;
	setp.eq.s32 	%p15, %r40, %r13;
	selp.b32 	%r41, 0, %r40, %p15;
	mul.wide.u32 	%rd30, %r41, 4;
	add.s64 	%rd31, %rd3, %rd30;
	ld.global.f32 	%f37, [%rd31];
	sub.f32 	%f38, %f37, %f58;
	cvt.f64.f32 	%fd17, %f38;
	div.rn.f64 	%fd18, %fd17, 0d3F60624DD2F1A9FC;
	cvt.rn.f32.f64 	%f39, %fd18;
	add.s32 	%r42, %r58, %r2;
	mul.wide.s32 	%rd32, %r42, 4;
	add.s64 	%rd33, %rd1, %rd32;
	st.global.f32 	[%rd33], %f39;
	add.s32 	%r43, %r58, 2;
	setp.eq.s32 	%p16, %r43, %r13;
	selp.b32 	%r44, 0, %r43, %p16;
	mul.wide.s32 	%rd34, %r44, 4;
	add.s64 	%rd35, %rd3, %rd34;
	ld.global.f32 	%f40, [%rd35];
	sub.f32 	%f41, %f40, %f57;
	cvt.f64.f32 	%fd19, %f41;
	div.rn.f64 	%fd20, %fd19, 0d3F60624DD2F1A9FC;
	cvt.rn.f32.f64 	%f42, %fd20;
	st.global.f32 	[%rd33+4], %f42;
	add.s32 	%r45, %r58, 3;
	setp.eq.s32 	%p17, %r45, %r13;
	selp.b32 	%r46, 0, %r45, %p17;
	mul.wide.s32 	%rd36, %r46, 4;
	add.s64 	%rd37, %rd3, %rd36;
	ld.global.f32 	%f58, [%rd37];
	sub.f32 	%f43, %f58, %f37;
	cvt.f64.f32 	%fd21, %f43;
	div.rn.f64 	%fd22, %fd21, 0d3F60624DD2F1A9FC;
	cvt.rn.f32.f64 	%f44, %fd22;
	st.global.f32 	[%rd33+8], %f44;
	add.s32 	%r58, %r58, 4;
	setp.eq.s32 	%p18, %r58, %r13;
	selp.b32 	%r47, 0, %r58, %p18;
	mul.wide.s32 	%rd38, %r47, 4;
	add.s64 	%rd39, %rd3, %rd38;
	ld.global.f32 	%f57, [%rd39];
	sub.f32 	%f45, %f57, %f40;
	cvt.f64.f32 	%fd23, %f45;
	div.rn.f64 	%fd24, %fd23, 0d3F60624DD2F1A9FC;
	cvt.rn.f32.f64 	%f46, %fd24;
	st.global.f32 	[%rd33+12], %f46;
$L__BB1_8:
	setp.eq.s32 	%p19, %r8, 0;
	@%p19 bra 	$L__BB1_13;
	setp.eq.s32 	%p20, %r8, 1;
	@%p20 bra 	$L__BB1_11;
	add.s32 	%r48, %r58, 1;
	setp.eq.s32 	%p21, %r48, %r13;
	selp.b32 	%r49, 0, %r48, %p21;
	mul.wide.s32 	%rd40, %r49, 4;
	add.s64 	%rd41, %rd3, %rd40;
	ld.global.f32 	%f13, [%rd41];
	sub.f32 	%f47, %f13, %f58;
	cvt.f64.f32 	%fd25, %f47;
	div.rn.f64 	%fd26, %fd25, 0d3F60624DD2F1A9FC;
	cvt.rn.f32.f64 	%f48, %fd26;
	add.s32 	%r50, %r58, %r2;
	mul.wide.s32 	%rd42, %r50, 4;
	add.s64 	%rd43, %rd1, %rd42;
	st.global.f32 	[%rd43], %f48;
	add.s32 	%r58, %r58, 2;
	setp.eq.s32 	%p22, %r58, %r13;
	selp.b32 	%r51, 0, %r58, %p22;
	mul.wide.s32 	%rd44, %r51, 4;
	add.s64 	%rd45, %rd3, %rd44;
	ld.global.f32 	%f49, [%rd45];
	sub.f32 	%f50, %f49, %f57;
	cvt.f64.f32 	%fd27, %f50;
	div.rn.f64 	%fd28, %fd27, 0d3F60624DD2F1A9FC;
	cvt.rn.f32.f64 	%f51, %fd28;
	st.global.f32 	[%rd43+4], %f51;
	mov.f32 	%f58, %f13;
$L__BB1_11:
	and.b32  	%r52, %r13, 1;
	setp.eq.b32 	%p23, %r52, 1;
	not.pred 	%p24, %p23;
	@%p24 bra 	$L__BB1_13;
	add.s32 	%r53, %r58, 1;
	setp.eq.s32 	%p25, %r53, %r13;
	selp.b32 	%r54, 0, %r53, %p25;
	mul.wide.s32 	%rd46, %r54, 4;
	add.s64 	%rd47, %rd3, %rd46;
	ld.global.f32 	%f52, [%rd47];
	sub.f32 	%f53, %f52, %f58;
	cvt.f64.f32 	%fd29, %f53;
	div.rn.f64 	%fd30, %fd29, 0d3F60624DD2F1A9FC;
	cvt.rn.f32.f64 	%f54, %fd30;
	add.s32 	%r55, %r58, %r2;
	mul.wide.s32 	%rd48, %r55, 4;
	add.s64 	%rd49, %rd1, %rd48;
	st.global.f32 	[%rd49], %f54;
$L__BB1_13:
	ret;

}
	// .globl	_Z15kernel_verticalPfS_iii
.visible .entry _Z15kernel_verticalPfS_iii(
	.param .u64 .ptr .align 1 _Z15kernel_verticalPfS_iii_param_0,
	.param .u64 .ptr .align 1 _Z15kernel_verticalPfS_iii_param_1,
	.param .u32 _Z15kernel_verticalPfS_iii_param_2,
	.param .u32 _Z15kernel_verticalPfS_iii_param_3,
	.param .u32 _Z15kernel_verticalPfS_iii_param_4
)
{
	.reg .pred 	%p<23>;
	.reg .b32 	%r<99>;
	.reg .b32 	%f<56>;
	.reg .b64 	%rd<40>;
	.reg .b64 	%fd<11>;

	ld.param.u64 	%rd16, [_Z15kernel_verticalPfS_iii_param_0];
	ld.param.u64 	%rd17, [_Z15kernel_verticalPfS_iii_param_1];
	ld.param.u32 	%r58, [_Z15kernel_verticalPfS_iii_param_2];
	ld.param.u32 	%r60, [_Z15kernel_verticalPfS_iii_param_4];
	cvta.to.global.u64 	%rd1, %rd17;
	cvta.to.global.u64 	%rd2, %rd16;
	mov.u32 	%r61, %tid.x;
	mov.u32 	%r62, %ntid.x;
	mov.u32 	%r63, %ctaid.x;
	mad.lo.s32 	%r1, %r62, %r63, %r61;
	shr.s32 	%r64, %r58, 31;
	shr.u32 	%r65, %r64, 30;
	add.s32 	%r66, %r58, %r65;
	shr.s32 	%r67, %r66, 2;
	setp.ge.s32 	%p1, %r1, %r67;
	@%p1 bra 	$L__BB2_46;
	mul.lo.s32 	%r68, %r60, %r58;
	shr.s32 	%r69, %r68, 31;
	shr.u32 	%r70, %r69, 30;
	add.s32 	%r71, %r68, %r70;
	shr.s32 	%r72, %r71, 2;
	add.s32 	%r2, %r72, %r1;
	add.s32 	%r3, %r2, -1;
	setp.lt.s32 	%p2, %r2, 1;
	@%p2 bra 	$L__BB2_3;
	rem.s32 	%r80, %r3, %r58;
	bra.uni 	$L__BB2_4;
$L__BB2_3:
	add.s32 	%r80, %r3, %r58;
$L__BB2_4:
	ld.param.u32 	%r76, [_Z15kernel_verticalPfS_iii_param_3];
	setp.lt.s32 	%p3, %r76, 1;
	@%p3 bra 	$L__BB2_46;
	ld.param.u32 	%r77, [_Z15kernel_verticalPfS_iii_param_3];
	mul.lo.s32 	%r12, %r77, %r1;
	add.s32 	%r7, %r12, %r77;
	add.s32 	%r8, %r58, -1;
	add.s32 	%r9, %r3, %r58;
	add.s32 	%r74, %r1, -1;
	mul.lo.s32 	%r10, %r77, %r74;
	mul.lo.s32 	%r11, %r80, %r77;
	and.b32  	%r13, %r77, 3;
	setp.lt.u32 	%p4, %r77, 4;
	mov.b32 	%r91, 0;
	@%p4 bra 	$L__BB2_36;
	ld.param.u32 	%r78, [_Z15kernel_verticalPfS_iii_param_3];
	and.b32  	%r75, %r78, 2147483644;
	neg.s32 	%r86, %r75;
	mul.wide.s32 	%rd18, %r10, 4;
	add.s64 	%rd19, %rd18, %rd2;
	add.s64 	%rd39, %rd19, 12;
	neg.s32 	%r83, %r11;
	mul.wide.s32 	%rd20, %r11, 4;
	add.s64 	%rd21, %rd20, %rd2;
	add.s64 	%rd38, %rd21, 8;
	mov.u32 	%r81, %r10;
	mov.u32 	%r82, %r12;
	mov.u32 	%r84, %r11;
	mov.u32 	%r85, %r7;
$L__BB2_7:
	setp.lt.s32 	%p5, %r2, 0;
	mul.wide.s32 	%rd22, %r85, 4;
	add.s64 	%rd23, %rd2, %rd22;
	add.s64 	%rd7, %rd23, 8;
	ld.global.f32 	%f47, [%rd23];
	mov.u32 	%r87, %r9;
	@%p5 bra 	$L__BB2_9;
	rem.s32 	%r87, %r2, %r8;
$L__BB2_9:
	mul.wide.s32 	%rd24, %r83, 4;
	add.s64 	%rd25, %rd2, %rd24;
	add.s64 	%rd8, %rd25, 8;
	mul.wide.s32 	%rd26, %r81, 4;
	add.s64 	%rd9, %rd2, %rd26;
	setp.ne.s32 	%p6, %r87, 0;
	@%p6 bra 	$L__BB2_13;
	setp.ne.s32 	%p7, %r2, 0;
	@%p7 bra 	$L__BB2_12;
	mul.wide.s32 	%rd27, %r84, 4;
	add.s64 	%rd28, %rd2, %rd27;
	ld.global.f32 	%f46, [%rd28];
	bra.uni 	$L__BB2_14;
$L__BB2_12:
	ld.global.f32 	%f46, [%rd9];
	ld.global.f32 	%f47, [%rd8+-8];
	bra.uni 	$L__BB2_14;
$L__BB2_13:
	ld.global.f32 	%f46, [%rd9];
$L__BB2_14:
	mul.wide.s32 	%rd29, %r82, 4;
	add.s64 	%rd30, %rd1, %rd29;
	add.s64 	%rd10, %rd30, 8;
	sub.f32 	%f36, %f47, %f46;
	cvt.f64.f32 	%fd1, %f36;
	div.rn.f64 	%fd2, %fd1, 0d3F60624DD2F1A9FC;
	cvt.rn.f32.f64 	%f37, %fd2;
	st.global.f32 	[%rd30], %f37;
	ld.global.f32 	%f49, [%rd7+-4];
	mov.u32 	%r88, %r9;
	@%p5 bra 	$L__BB2_16;
	rem.s32 	%r88, %r2, %r8;
$L__BB2_16:
	setp.eq.s32 	%p9, %r88, 0;
	@%p9 bra 	$L__BB2_18;
	ld.global.f32 	%f48, [%rd39+-8];
	bra.uni 	$L__BB2_21;
$L__BB2_18:
	setp.eq.s32 	%p10, %r2, 0;
	@%p10 bra 	$L__BB2_20;
	ld.global.f32 	%f48, [%rd39+-8];
	ld.global.f32 	%f49, [%rd8+-4];
	bra.uni 	$L__BB2_21;
$L__BB2_20:
	ld.global.f32 	%f48, [%rd38+-4];
$L__BB2_21:
	sub.f32 	%f38, %f49, %f48;
	cvt.f64.f32 	%fd3, %f38;
	div.rn.f64 	%fd4, %fd3, 0d3F60624DD2F1A9FC;
	cvt.rn.f32.f64 	%f39, %fd4;
	st.global.f32 	[%rd10+-4], %f39;
	ld.global.f32 	%f51, [%rd7];
	mov.u32 	%r89, %r9;
	@%p5 bra 	$L__BB2_23;
	rem.s32 	%r89, %r2, %r8;
$L__BB2_23:
	setp.eq.s32 	%p12, %r89, 0;
	@%p12 bra 	$L__BB2_25;
	ld.global.f32 	%f50, [%rd39+-4];
	bra.uni 	$L__BB2_28;
$L__BB2_25:
	setp.eq.s32 	%p13, %r2, 0;
	@%p13 bra 	$L__BB2_27;
	ld.global.f32 	%f50, [%rd39+-4];
	ld.global.f32 	%f51, [%rd8];
	bra.uni 	$L__BB2_28;
$L__BB2_27:
	ld.global.f32 	%f50, [%rd38];
$L__BB2_28:
	sub.f32 	%f40, %f51, %f50;
	cvt.f64.f32 	%fd5, %f40;
	div.rn.f64 	%fd6, %fd5, 0d3F60624DD2F1A9FC;
	cvt.rn.f32.f64 	%f41, %fd6;
	st.global.f32 	[%rd10], %f41;
	ld.global.f32 	%f53, [%rd7+4];
	mov.u32 	%r90, %r9;
	@%p5 bra 	$L__BB2_30;
	rem.s32 	%r90, %r2, %r8;
$L__BB2_30:
	setp.eq.s32 	%p15, %r90, 0;
	@%p15 bra 	$L__BB2_32;
	ld.global.f32 	%f52, [%rd39];
	bra.uni 	$L__BB2_35;
$L__BB2_32:
	setp.eq.s32 	%p16, %r2, 0;
	@%p16 bra 	$L__BB2_34;
	ld.global.f32 	%f52, [%rd39];
	ld.global.f32 	%f53, [%rd8+4];
	bra.uni 	$L__BB2_35;
$L__BB2_34:
	ld.global.f32 	%f52, [%rd38+4];
$L__BB2_35:
	ld.param.u32 	%r79, [_Z15kernel_verticalPfS_iii_param_3];
	and.b32  	%r91, %r79, 2147483644;
	sub.f32 	%f42, %f53, %f52;
	cvt.f64.f32 	%fd7, %f42;
	div.rn.f64 	%fd8, %fd7, 0d3F60624DD2F1A9FC;
	cvt.rn.f32.f64 	%f43, %fd8;
	st.global.f32 	[%rd10+4], %f43;
	add.s32 	%r86, %r86, 4;
	add.s32 	%r85, %r85, 4;
	add.s32 	%r84, %r84, 4;
	add.s64 	%rd39, %rd39, 16;
	add.s32 	%r83, %r83, 4;
	add.s64 	%rd38, %rd38, 16;
	add.s32 	%r82, %r82, 4;
	add.s32 	%r81, %r81, 4;
	setp.ne.s32 	%p17, %r86, 0;
	@%p17 bra 	$L__BB2_7;
$L__BB2_36:
	setp.eq.s32 	%p18, %r13, 0;
	@%p18 bra 	$L__BB2_46;
	add.s32 	%r97, %r91, %r12;
	add.s32 	%r96, %r91, %r11;
	sub.s32 	%r95, %r91, %r11;
	add.s32 	%r94, %r91, %r10;
	add.s32 	%r93, %r91, %r7;
	neg.s32 	%r92, %r13;
$L__BB2_38:
	.pragma "nounroll";
	setp.lt.s32 	%p19, %r2, 0;
	mul.wide.s32 	%rd31, %r96, 4;
	add.s64 	%rd13, %rd2, %rd31;
	mul.wide.s32 	%rd32, %r95, 4;
	add.s64 	%rd14, %rd2, %rd32;
	mul.wide.s32 	%rd33, %r94, 4;
	add.s64 	%rd15, %rd2, %rd33;
	mul.wide.s32 	%rd34, %r93, 4;
	add.s64 	%rd35, %rd2, %rd34;
	ld.global.f32 	%f55, [%rd35];
	mov.u32 	%r98, %r9;
	@%p19 bra 	$L__BB2_40;
	rem.s32 	%r98, %r2, %r8;
$L__BB2_40:
	setp.eq.s32 	%p20, %r98, 0;
	@%p20 bra 	$L__BB2_42;
	ld.global.f32 	%f54, [%rd15];
	bra.uni 	$L__BB2_45;
$L__BB2_42:
	setp.eq.s32 	%p21, %r2, 0;
	@%p21 bra 	$L__BB2_44;
	ld.global.f32 	%f54, [%rd15];
	ld.global.f32 	%f55, [%rd14];
	bra.uni 	$L__BB2_45;
$L__BB2_44:
	ld.global.f32 	%f54, [%rd13];
$L__BB2_45:
	sub.f32 	%f44, %f55, %f54;
	cvt.f64.f32 	%fd9, %f44;
	div.rn.f64 	%fd10, %fd9, 0d3F60624DD2F1A9FC;
	cvt.rn.f32.f64 	%f45, %fd10;
	mul.wide.s32 	%rd36, %r97, 4;
	add.s64 	%rd37, %rd1, %rd36;
	st.global.f32 	[%rd37], %f45;
	add.s32 	%r97, %r97, 1;
	add.s32 	%r96, %r96, 1;
	add.s32 	%r95, %r95, 1;
	add.s32 	%r94, %r94, 1;
	add.s32 	%r93, %r93, 1;
	add.s32 	%r92, %r92, 1;
	setp.ne.s32 	%p22, %r92, 0;
	@%p22 bra 	$L__BB2_38;
$L__BB2_46:
	ret;

}


// ===== COMPILED SASS (sm_100) =====

	.target	sm_100

	.elftype	@"ET_EXEC"


//--------------------- .note.nv.tkinfo           --------------------------
	.section	.note.nv.tkinfo,"",@"SHT_NOTE"
	.sectionflags	@"SHF_NOTE_NV_TKINFO"
	.tkinfo
        /*0018*/ 	.word	0x00000002
        /*0030*/ 	.string	""
        /*0030*/ 	.string	"ptxas"
        /*0030*/ 	.string	"Cuda compilation tools, release 13.0, V13.0.88"
        /*0030*/ 	.string	"Build cuda_13.0.r13.0/compiler.36424714_0"
        /*0030*/ 	.string	"-arch sm_100 -m 64 "



//--------------------- .note.nv.cuinfo           --------------------------
	.section	.note.nv.cuinfo,"",@"SHT_NOTE"
	.sectionflags	@"SHF_NOTE_NV_CUINFO"
        /*0018*/ 	.short	0x0002
        /*001a*/ 	.short	0x0064
        /*001c*/ 	.short	0x0082
	.zero		2


//--------------------- .nv.info                  --------------------------
	.section	.nv.info,"",@"SHT_CUDA_INFO"
	.align	4


	//----- nvinfo : EIATTR_REGCOUNT
	.align		4
        /*0000*/ 	.byte	0x04, 0x2f
        /*0002*/ 	.short	(.L_1 - .L_0)
	.align		4
.L_0:
        /*0004*/ 	.word	index@(_Z8kernel_1PfS_ii)
        /*0008*/ 	.word	0x00000028


	//----- nvinfo : EIATTR_FRAME_SIZE
	.align		4
.L_1:
        /*000c*/ 	.byte	0x04, 0x11
        /*000e*/ 	.short	(.L_3 - .L_2)
	.align		4
.L_2:
        /*0010*/ 	.word	index@($__internal_2_$__cuda_sm20_div_rn_f64_full)
        /*0014*/ 	.word	0x00000000


	//----- nvinfo : EIATTR_FRAME_SIZE
	.align		4
.L_3:
        /*0018*/ 	.byte	0x04, 0x11
        /*001a*/ 	.short	(.L_5 - .L_4)
	.align		4
.L_4:
        /*001c*/ 	.word	index@(_Z8kernel_1PfS_ii)
        /*0020*/ 	.word	0x00000000


	//----- nvinfo : EIATTR_REGCOUNT
	.align		4
.L_5:
        /*0024*/ 	.byte	0x04, 0x2f
        /*0026*/ 	.short	(.L_7 - .L_6)
	.align		4
.L_6:
        /*0028*/ 	.word	index@(_Z8kernel_2PfS_ii)
        /*002c*/ 	.word	0x00000028


	//----- nvinfo : EIATTR_FRAME_SIZE
	.align		4
.L_7:
        /*0030*/ 	.byte	0x04, 0x11
        /*0032*/ 	.short	(.L_9 - .L_8)
	.align		4
.L_8:
        /*0034*/ 	.word	index@($__internal_1_$__cuda_sm20_div_rn_f64_full)
        /*0038*/ 	.word	0x00000000


	//----- nvinfo : EIATTR_FRAME_SIZE
	.align		4
.L_9:
        /*003c*/ 	.byte	0x04, 0x11
        /*003e*/ 	.short	(.L_11 - .L_10)
	.align		4
.L_10:
        /*0040*/ 	.word	index@(_Z8kernel_2PfS_ii)
        /*0044*/ 	.word	0x00000000


	//----- nvinfo : EIATTR_REGCOUNT
	.align		4
.L_11:
        /*0048*/ 	.byte	0x04, 0x2f
        /*004a*/ 	.short	(.L_13 - .L_12)
	.align		4
.L_12:
        /*004c*/ 	.word	index@(_Z15kernel_verticalPfS_iii)
        /*0050*/ 	.word	0x0000002e


	//----- nvinfo : EIATTR_FRAME_SIZE
	.align		4
.L_13:
        /*0054*/ 	.byte	0x04, 0x11
        /*0056*/ 	.short	(.L_15 - .L_14)
	.align		4
.L_14:
        /*0058*/ 	.word	index@($__internal_0_$__cuda_sm20_div_rn_f64_full)
        /*005c*/ 	.word	0x00000000


	//----- nvinfo : EIATTR_FRAME_SIZE
	.align		4
.L_15:
        /*0060*/ 	.byte	0x04, 0x11
        /*0062*/ 	.short	(.L_17 - .L_16)
	.align		4
.L_16:
        /*0064*/ 	.word	index@(_Z15kernel_verticalPfS_iii)
        /*0068*/ 	.word	0x00000000


	//----- nvinfo : EIATTR_MIN_STACK_SIZE
	.align		4
.L_17:
        /*006c*/ 	.byte	0x04, 0x12
        /*006e*/ 	.short	(.L_19 - .L_18)
	.align		4
.L_18:
        /*0070*/ 	.word	index@(_Z15kernel_verticalPfS_iii)
        /*0074*/ 	.word	0x00000000


	//----- nvinfo : EIATTR_MIN_STACK_SIZE
	.align		4
.L_19:
        /*0078*/ 	.byte	0x04, 0x12
        /*007a*/ 	.short	(.L_21 - .L_20)
	.align		4
.L_20:
        /*007c*/ 	.word	index@(_Z8kernel_2PfS_ii)
        /*0080*/ 	.word	0x00000000


	//----- nvinfo : EIATTR_MIN_STACK_SIZE
	.align		4
.L_21:
        /*0084*/ 	.byte	0x04, 0x12
        /*0086*/ 	.short	(.L_23 - .L_22)
	.align		4
.L_22:
        /*0088*/ 	.word	index@(_Z8kernel_1PfS_ii)
        /*008c*/ 	.word	0x00000000
.L_23:


//--------------------- .nv.compat                --------------------------
	.section	.nv.compat,"",@"SHT_CUDA_COMPAT_INFO"
	.align	4
        /*0000*/ 	.byte	0x02, 0x09, 0x00, 0x00, 0x02, 0x02, 0x01, 0x00, 0x02, 0x05, 0x05, 0x00, 0x03, 0x07, 0x01, 0x01
        /*0010*/ 	.byte	0x02, 0x03, 0x00, 0x00, 0x02, 0x06, 0x01, 0x00, 0x04, 0x0b, 0x08, 0x00, 0x01, 0x00, 0x00, 0x00
        /*0020*/ 	.byte	0x00, 0x00, 0x00, 0x00


//--------------------- .nv.info._Z15kernel_verticalPfS_iii --------------------------
	.section	.nv.info._Z15kernel_verticalPfS_iii,"",@"SHT_CUDA_INFO"
	.sectionflags	@""
	.align	4


	//----- nvinfo : EIATTR_CUDA_API_VERSION
	.align		4
        /*0000*/ 	.byte	0x04, 0x37
        /*0002*/ 	.short	(.L_25 - .L_24)
.L_24:
        /*0004*/ 	.word	0x00000082


	//----- nvinfo : EIATTR_KPARAM_INFO
	.align		4
.L_25:
        /*0008*/ 	.byte	0x04, 0x17
        /*000a*/ 	.short	(.L_27 - .L_26)
.L_26:
        /*000c*/ 	.word	0x00000000
        /*0010*/ 	.short	0x0004
        /*0012*/ 	.short	0x0018
        /*0014*/ 	.byte	0x00, 0xf0, 0x11, 0x00


	//----- nvinfo : EIATTR_KPARAM_INFO
	.align		4
.L_27:
        /*0018*/ 	.byte	0x04, 0x17
        /*001a*/ 	.short	(.L_29 - .L_28)
.L_28:
        /*001c*/ 	.word	0x00000000
        /*0020*/ 	.short	0x0003
        /*0022*/ 	.short	0x0014
        /*0024*/ 	.byte	0x00, 0xf0, 0x11, 0x00


	//----- nvinfo : EIATTR_KPARAM_INFO
	.align		4
.L_29:
        /*0028*/ 	.byte	0x04, 0x17
        /*002a*/ 	.short	(.L_31 - .L_30)
.L_30:
        /*002c*/ 	.word	0x00000000
        /*0030*/ 	.short	0x0002
        /*0032*/ 	.short	0x0010
        /*0034*/ 	.byte	0x00, 0xf0, 0x11, 0x00


	//----- nvinfo : EIATTR_KPARAM_INFO
	.align		4
.L_31:
        /*0038*/ 	.byte	0x04, 0x17
        /*003a*/ 	.short	(.L_33 - .L_32)
.L_32:
        /*003c*/ 	.word	0x00000000
        /*0040*/ 	.short	0x0001
        /*0042*/ 	.short	0x0008
        /*0044*/ 	.byte	0x00, 0xf5, 0x21, 0x00


	//----- nvinfo : EIATTR_KPARAM_INFO
	.align		4
.L_33:
        /*0048*/ 	.byte	0x04, 0x17
        /*004a*/ 	.short	(.L_35 - .L_34)
.L_34:
        /*004c*/ 	.word	0x00000000
        /*0050*/ 	.short	0x0000
        /*0052*/ 	.short	0x0000
        /*0054*/ 	.byte	0x00, 0xf5, 0x21, 0x00


	//----- nvinfo : EIATTR_SPARSE_MMA_MASK
	.align		4
.L_35:
        /*0058*/ 	.byte	0x03, 0x50
        /*005a*/ 	.short	0x0000


	//----- nvinfo : EIATTR_MAXREG_COUNT
	.align		4
        /*005c*/ 	.byte	0x03, 0x1b
        /*005e*/ 	.short	0x00ff


	//----- nvinfo : EIATTR_MERCURY_ISA_VERSION
	.align		4
        /*0060*/ 	.byte	0x03, 0x5f
        /*0062*/ 	.short	0x0101


	//----- nvinfo : EIATTR_VRC_CTA_INIT_COUNT
	.align		4
        /*0064*/ 	.byte	0x02, 0x4a
	.zero		1
	.zero		1


	//----- nvinfo : EIATTR_EXIT_INSTR_OFFSETS
	.align		4
        /*0068*/ 	.byte	0x04, 0x1c
        /*006a*/ 	.short	(.L_37 - .L_36)


	//   ....[0]....
.L_36:
        /*006c*/ 	.word	0x000000a0


	//   ....[1]....
        /*0070*/ 	.word	0x000002e0


	//   ....[2]....
        /*0074*/ 	.word	0x00001640


	//   ....[3]....
        /*0078*/ 	.word	0x00001bd0


	//----- nvinfo : EIATTR_CRS_STACK_SIZE
	.align		4
.L_37:
        /*007c*/ 	.byte	0x04, 0x1e
        /*007e*/ 	.short	(.L_39 - .L_38)
.L_38:
        /*0080*/ 	.word	0x00000000


	//----- nvinfo : EIATTR_CBANK_PARAM_SIZE
	.align		4
.L_39:
        /*0084*/ 	.byte	0x03, 0x19
        /*0086*/ 	.short	0x001c


	//----- nvinfo : EIATTR_PARAM_CBANK
	.align		4
        /*0088*/ 	.byte	0x04, 0x0a
        /*008a*/ 	.short	(.L_41 - .L_40)
	.align		4
.L_40:
        /*008c*/ 	.word	index@(.nv.constant0._Z15kernel_verticalPfS_iii)
        /*0090*/ 	.short	0x0380
        /*0092*/ 	.short	0x001c


	//----- nvinfo : EIATTR_SW_WAR
	.align		4
.L_41:
        /*0094*/ 	.byte	0x04, 0x36
        /*0096*/ 	.short	(.L_43 - .L_42)
.L_42:
        /*0098*/ 	.word	0x00000008
.L_43:


//--------------------- .nv.info._Z8kernel_2PfS_ii --------------------------
	.section	.nv.info._Z8kernel_2PfS_ii,"",@"SHT_CUDA_INFO"
	.sectionflags	@""
	.align	4


	//----- nvinfo : EIATTR_CUDA_API_VERSION
	.align		4
        /*0000*/ 	.byte	0x04, 0x37
        /*0002*/ 	.short	(.L_45 - .L_44)
.L_44:
        /*0004*/ 	.word	0x00000082


	//----- nvinfo : EIATTR_KPARAM_INFO
	.align		4
.L_45:
        /*0008*/ 	.byte	0x04, 0x17
        /*000a*/ 	.short	(.L_47 - .L_46)
.L_46:
        /*000c*/ 	.word	0x00000000
        /*0010*/ 	.short	0x0003
        /*0012*/ 	.short	0x0014
        /*0014*/ 	.byte	0x00, 0xf0, 0x11, 0x00


	//----- nvinfo : EIATTR_KPARAM_INFO
	.align		4
.L_47:
        /*0018*/ 	.byte	0x04, 0x17
        /*001a*/ 	.short	(.L_49 - .L_48)
.L_48:
        /*001c*/ 	.word	0x00000000
        /*0020*/ 	.short	0x0002
        /*0022*/ 	.short	0x0010
        /*0024*/ 	.byte	0x00, 0xf0, 0x11, 0x00


	//----- nvinfo : EIATTR_KPARAM_INFO
	.align		4
.L_49:
        /*0028*/ 	.byte	0x04, 0x17
        /*002a*/ 	.short	(.L_51 - .L_50)
.L_50:
        /*002c*/ 	.word	0x00000000
        /*0030*/ 	.short	0x0001
        /*0032*/ 	.short	0x0008
        /*0034*/ 	.byte	0x00, 0xf5, 0x21, 0x00


	//----- nvinfo : EIATTR_KPARAM_INFO
	.align		4
.L_51:
        /*0038*/ 	.byte	0x04, 0x17
        /*003a*/ 	.short	(.L_53 - .L_52)
.L_52:
        /*003c*/ 	.word	0x00000000
        /*0040*/ 	.short	0x0000
        /*0042*/ 	.short	0x0000
        /*0044*/ 	.byte	0x00, 0xf5, 0x21, 0x00


	//----- nvinfo : EIATTR_SPARSE_MMA_MASK
	.align		4
.L_53:
        /*0048*/ 	.byte	0x03, 0x50
        /*004a*/ 	.short	0x0000


	//----- nvinfo : EIATTR_MAXREG_COUNT
	.align		4
        /*004c*/ 	.byte	0x03, 0x1b
        /*004e*/ 	.short	0x00ff


	//----- nvinfo : EIATTR_MERCURY_ISA_VERSION
	.align		4
        /*0050*/ 	.byte	0x03, 0x5f
        /*0052*/ 	.short	0x0101


	//----- nvinfo : EIATTR_VRC_CTA_INIT_COUNT
	.align		4
        /*0054*/ 	.byte	0x02, 0x4a
	.zero		1
	.zero		1


	//----- nvinfo : EIATTR_EXIT_INSTR_OFFSETS
	.align		4
        /*0058*/ 	.byte	0x04, 0x1c
        /*005a*/ 	.short	(.L_55 - .L_54)


	//   ....[0]....
.L_54:
        /*005c*/ 	.word	0x000000a0


	//   ....[1]....
        /*0060*/ 	.word	0x000000d0


	//   ....[2]....
        /*0064*/ 	.word	0x00001210


	//   ....[3]....
        /*0068*/ 	.word	0x00001a90


	//   ....[4]....
        /*006c*/ 	.word	0x00001f30


	//   ....[5]....
        /*0070*/ 	.word	0x00002160


	//----- nvinfo : EIATTR_CRS_STACK_SIZE
	.align		4
.L_55:
        /*0074*/ 	.byte	0x04, 0x1e
        /*0076*/ 	.short	(.L_57 - .L_56)
.L_56:
        /*0078*/ 	.word	0x00000000


	//----- nvinfo : EIATTR_CBANK_PARAM_SIZE
	.align		4
.L_57:
        /*007c*/ 	.byte	0x03, 0x19
        /*007e*/ 	.short	0x0018


	//----- nvinfo : EIATTR_PARAM_CBANK
	.align		4
        /*0080*/ 	.byte	0x04, 0x0a
        /*0082*/ 	.short	(.L_59 - .L_58)
	.align		4
.L_58:
        /*0084*/ 	.word	index@(.nv.constant0._Z8kernel_2PfS_ii)
        /*0088*/ 	.short	0x0380
        /*008a*/ 	.short	0x0018


	//----- nvinfo : EIATTR_SW_WAR
	.align		4
.L_59:
        /*008c*/ 	.byte	0x04, 0x36
        /*008e*/ 	.short	(.L_61 - .L_60)
.L_60:
        /*0090*/ 	.word	0x00000008
.L_61:


//--------------------- .nv.info._Z8kernel_1PfS_ii --------------------------
	.section	.nv.info._Z8kernel_1PfS_ii,"",@"SHT_CUDA_INFO"
	.sectionflags	@""
	.align	4


	//----- nvinfo : EIATTR_CUDA_API_VERSION
	.align		4
        /*0000*/ 	.byte	0x04, 0x37
        /*0002*/ 	.short	(.L_63 - .L_62)
.L_62:
        /*0004*/ 	.word	0x00000082


	//----- nvinfo : EIATTR_KPARAM_INFO
	.align		4
.L_63:
        /*0008*/ 	.byte	0x04, 0x17
        /*000a*/ 	.short	(.L_65 - .L_64)
.L_64:
        /*000c*/ 	.word	0x00000000
        /*0010*/ 	.short	0x0003
        /*0012*/ 	.short	0x0014
        /*0014*/ 	.byte	0x00, 0xf0, 0x11, 0x00


	//----- nvinfo : EIATTR_KPARAM_INFO
	.align		4
.L_65:
        /*0018*/ 	.byte	0x04, 0x17
        /*001a*/ 	.short	(.L_67 - .L_66)
.L_66:
        /*001c*/ 	.word	0x00000000
        /*0020*/ 	.short	0x0002
        /*0022*/ 	.short	0x0010
        /*0024*/ 	.byte	0x00, 0xf0, 0x11, 0x00


	//----- nvinfo : EIATTR_KPARAM_INFO
	.align		4
.L_67:
        /*0028*/ 	.byte	0x04, 0x17
        /*002a*/ 	.short	(.L_69 - .L_68)
.L_68:
        /*002c*/ 	.word	0x00000000
        /*0030*/ 	.short	0x0001
        /*0032*/ 	.short	0x0008
        /*0034*/ 	.byte	0x00, 0xf5, 0x21, 0x00


	//----- nvinfo : EIATTR_KPARAM_INFO
	.align		4
.L_69:
        /*0038*/ 	.byte	0x04, 0x17
        /*003a*/ 	.short	(.L_71 - .L_70)
.L_70:
        /*003c*/ 	.word	0x00000000
        /*0040*/ 	.short	0x0000
        /*0042*/ 	.short	0x0000
        /*0044*/ 	.byte	0x00, 0xf5, 0x21, 0x00


	//----- nvinfo : EIATTR_SPARSE_MMA_MASK
	.align		4
.L_71:
        /*0048*/ 	.byte	0x03, 0x50
        /*004a*/ 	.short	0x0000


	//----- nvinfo : EIATTR_MAXREG_COUNT
	.align		4
        /*004c*/ 	.byte	0x03, 0x1b
        /*004e*/ 	.short	0x00ff


	//----- nvinfo : EIATTR_MERCURY_ISA_VERSION
	.align		4
        /*0050*/ 	.byte	0x03, 0x5f
        /*0052*/ 	.short	0x0101


	//----- nvinfo : EIATTR_VRC_CTA_INIT_COUNT
	.align		4
        /*0054*/ 	.byte	0x02, 0x4a
	.zero		1
	.zero		1


	//----- nvinfo : EIATTR_EXIT_INSTR_OFFSETS
	.align		4
        /*0058*/ 	.byte	0x04, 0x1c
        /*005a*/ 	.short	(.L_73 - .L_72)


	//   ....[0]....
.L_72:
        /*005c*/ 	.word	0x00000070


	//   ....[1]....
        /*0060*/ 	.word	0x000000a0


	//   ....[2]....
        /*0064*/ 	.word	0x000011e0


	//   ....[3]....
        /*0068*/ 	.word	0x00001a60


	//   ....[4]....
        /*006c*/ 	.word	0x00001f00


	//   ....[5]....
        /*0070*/ 	.word	0x00002130


	//----- nvinfo : EIATTR_CRS_STACK_SIZE
	.align		4
.L_73:
        /*0074*/ 	.byte	0x04, 0x1e
        /*0076*/ 	.short	(.L_75 - .L_74)
.L_74:
        /*0078*/ 	.word	0x00000000


	//----- nvinfo : EIATTR_CBANK_PARAM_SIZE
	.align		4
.L_75:
        /*007c*/ 	.byte	0x03, 0x19
        /*007e*/ 	.short	0x0018


	//----- nvinfo : EIATTR_PARAM_CBANK
	.align		4
        /*0080*/ 	.byte	0x04, 0x0a
        /*0082*/ 	.short	(.L_77 - .L_76)
	.align		4
.L_76:
        /*0084*/ 	.word	index@(.nv.constant0._Z8kernel_1PfS_ii)
        /*0088*/ 	.short	0x0380
        /*008a*/ 	.short	0x0018


	//----- nvinfo : EIATTR_SW_WAR
	.align		4
.L_77:
        /*008c*/ 	.byte	0x04, 0x36
        /*008e*/ 	.short	(.L_79 - .L_78)
.L_78:
        /*0090*/ 	.word	0x00000008
.L_79:


//--------------------- .nv.callgraph             --------------------------
	.section	.nv.callgraph,"",@"SHT_CUDA_CALLGRAPH"
	.align	4
	.sectionentsize	8
	.align		4
        /*0000*/ 	.word	0x00000000
	.align		4
        /*0004*/ 	.word	0xffffffff
	.align		4
        /*0008*/ 	.word	0x00000000
	.align		4
        /*000c*/ 	.word	0xfffffffe
	.align		4
        /*0010*/ 	.word	0x00000000
	.align		4
        /*0014*/ 	.word	0xfffffffd
	.align		4
        /*0018*/ 	.word	0x00000000
	.align		4
        /*001c*/ 	.word	0xfffffffc


//--------------------- .text._Z15kernel_verticalPfS_iii --------------------------
	.section	.text._Z15kernel_verticalPfS_iii,"ax",@progbits
	.align	128
        .global         _Z15kernel_verticalPfS_iii
        .type           _Z15kernel_verticalPfS_iii,@function
        .size           _Z15kernel_verticalPfS_iii,(.L_x_127 - _Z15kernel_verticalPfS_iii)
        .other          _Z15kernel_verticalPfS_iii,@"STO_CUDA_ENTRY STV_DEFAULT"
_Z15kernel_verticalPfS_iii:
.text._Z15kernel_verticalPfS_iii:
[----:B------:R-:W-:Y:S01]  /*0000*/  LDC R1, c[0x0][0x37c] ;  /* 0x0000df00ff017b82 */ /* 0x000fe20000000800 */
[----:B------:R-:W0:Y:S07]  /*0010*/  S2R R6, SR_TID.X ;  /* 0x0000000000067919 */ /* 0x000e2e0000002100 */
[----:B------:R-:W1:Y:S01]  /*0020*/  LDC R4, c[0x0][0x390] ;  /* 0x0000e400ff047b82 */ /* 0x000e620000000800 */
[----:B------:R-:W0:Y:S01]  /*0030*/  LDCU UR4, c[0x0][0x360] ;  /* 0x00006c00ff0477ac */ /* 0x000e220008000800 */
[----:B------:R-:W0:Y:S01]  /*0040*/  S2R R3, SR_CTAID.X ;  /* 0x0000000000037919 */ /* 0x000e220000002500 */
[----:B-1----:R-:W-:-:S04]  /*0050*/  SHF.R.S32.HI R0, RZ, 0x1f, R4 ;  /* 0x0000001fff007819 */ /* 0x002fc80000011404 */
[----:B------:R-:W-:Y:S01]  /*0060*/  LEA.HI R0, R0, R4, RZ, 0x2 ;  /* 0x0000000400007211 */ /* 0x000fe200078f10ff */
[----:B0-----:R-:W-:-:S03]  /*0070*/  IMAD R6, R3, UR4, R6 ;  /* 0x0000000403067c24 */ /* 0x001fc6000f8e0206 */
[----:B------:R-:W-:-:S04]  /*0080*/  SHF.R.S32.HI R3, RZ, 0x2, R0 ;  /* 0x00000002ff037819 */ /* 0x000fc80000011400 */
[----:B------:R-:W-:-:S13]  /*0090*/  ISETP.GE.AND P0, PT, R6, R3, PT ;  /* 0x000000030600720c */ /* 0x000fda0003f06270 */
[----:B------:R-:W-:Y:S05]  /*00a0*/  @P0 EXIT ;  /* 0x000000000000094d */ /* 0x000fea0003800000 */
[----:B------:R-:W0:Y:S01]  /*00b0*/  LDCU UR4, c[0x0][0x398] ;  /* 0x00007300ff0477ac */ /* 0x000e220008000800 */
[----:B------:R-:W-:Y:S01]  /*00c0*/  BSSY.RECONVERGENT B0, `(.L_x_0) ;  /* 0x000001f000007945 */ /* 0x000fe20003800200 */
[----:B0-----:R-:W-:-:S05]  /*00d0*/  IMAD R0, R4, UR4, RZ ;  /* 0x0000000404007c24 */ /* 0x001fca000f8e02ff */
[----:B------:R-:W-:-:S04]  /*00e0*/  SHF.R.S32.HI R3, RZ, 0x1f, R0 ;  /* 0x0000001fff037819 */ /* 0x000fc80000011400 */
[----:B------:R-:W-:-:S04]  /*00f0*/  LEA.HI R3, R3, R0, RZ, 0x2 ;  /* 0x0000000003037211 */ /* 0x000fc800078f10ff */
[----:B------:R-:W-:-:S04]  /*0100*/  LEA.HI.SX32 R9, R3, R6, 0x1e ;  /* 0x0000000603097211 */ /* 0x000fc800078ff2ff */
[C---:B------:R-:W-:Y:S01]  /*0110*/  ISETP.GE.AND P0, PT, R9.reuse, 0x1, PT ;  /* 0x000000010900780c */ /* 0x040fe20003f06270 */
[----:B------:R-:W-:-:S12]  /*0120*/  VIADD R7, R9, 0xffffffff ;  /* 0xffffffff09077836 */ /* 0x000fd80000000000 */
[----:B------:R-:W-:Y:S05]  /*0130*/  @!P0 BRA `(.L_x_1) ;  /* 0x0000000000588947 */ /* 0x000fea0003800000 */
[----:B------:R-:W-:Y:S02]  /*0140*/  IABS R5, R4 ;  /* 0x0000000400057213 */ /* 0x000fe40000000000 */
[----:B------:R-:W-:Y:S02]  /*0150*/  ISETP.GE.AND P2, PT, R7, RZ, PT ;  /* 0x000000ff0700720c */ /* 0x000fe40003f46270 */
[----:B------:R-:W0:Y:S08]  /*0160*/  I2F.RP R0, R5 ;  /* 0x0000000500007306 */ /* 0x000e300000209400 */
[----:B0-----:R-:W0:Y:S02]  /*0170*/  MUFU.RCP R0, R0 ;  /* 0x0000000000007308 */ /* 0x001e240000001000 */
[----:B0-----:R-:W-:-:S06]  /*0180*/  VIADD R2, R0, 0xffffffe ;  /* 0x0ffffffe00027836 */ /* 0x001fcc0000000000 */
[----:B------:R0:W1:Y:S02]  /*0190*/  F2I.FTZ.U32.TRUNC.NTZ R3, R2 ;  /* 0x0000000200037305 */ /* 0x000064000021f000 */
[----:B0-----:R-:W-:Y:S02]  /*01a0*/  IMAD.MOV.U32 R2, RZ, RZ, RZ ;  /* 0x000000ffff027224 */ /* 0x001fe400078e00ff */
[----:B-1----:R-:W-:-:S04]  /*01b0*/  IMAD.MOV R8, RZ, RZ, -R3 ;  /* 0x000000ffff087224 */ /* 0x002fc800078e0a03 */
[----:B------:R-:W-:Y:S01]  /*01c0*/  IMAD R11, R8, R5, RZ ;  /* 0x00000005080b7224 */ /* 0x000fe200078e02ff */
[----:B------:R-:W-:-:S03]  /*01d0*/  IABS R8, R7 ;  /* 0x0000000700087213 */ /* 0x000fc60000000000 */
[----:B------:R-:W-:-:S06]  /*01e0*/  IMAD.HI.U32 R3, R3, R11, R2 ;  /* 0x0000000b03037227 */ /* 0x000fcc00078e0002 */
[----:B------:R-:W-:-:S04]  /*01f0*/  IMAD.HI.U32 R3, R3, R8, RZ ;  /* 0x0000000803037227 */ /* 0x000fc800078e00ff */
[----:B------:R-:W-:-:S04]  /*0200*/  IMAD.MOV R3, RZ, RZ, -R3 ;  /* 0x000000ffff037224 */ /* 0x000fc800078e0a03 */
[----:B------:R-:W-:-:S05]  /*0210*/  IMAD R0, R5, R3, R8 ;  /* 0x0000000305007224 */ /* 0x000fca00078e0208 */
[----:B------:R-:W-:-:S13]  /*0220*/  ISETP.GT.U32.AND P0, PT, R5, R0, PT ;  /* 0x000000000500720c */ /* 0x000fda0003f04070 */
[----:B------:R-:W-:Y:S02]  /*0230*/  @!P0 IADD3 R0, PT, PT, R0, -R5, RZ ;  /* 0x8000000500008210 */ /* 0x000fe40007ffe0ff */
[----:B------:R-:W-:Y:S02]  /*0240*/  ISETP.NE.AND P0, PT, R4, RZ, PT ;  /* 0x000000ff0400720c */ /* 0x000fe40003f05270 */
[----:B------:R-:W-:-:S13]  /*0250*/  ISETP.GT.U32.AND P1, PT, R5, R0, PT ;  /* 0x000000000500720c */ /* 0x000fda0003f24070 */
[----:B------:R-:W-:-:S04]  /*0260*/  @!P1 IMAD.IADD R0, R0, 0x1, -R5 ;  /* 0x0000000100009824 */ /* 0x000fc800078e0a05 */
[----:B------:R-:W-:Y:S01]  /*0270*/  @!P2 IMAD.MOV R0, RZ, RZ, -R0 ;  /* 0x000000ffff00a224 */ /* 0x000fe200078e0a00 */
[----:B------:R-:W-:Y:S01]  /*0280*/  @!P0 LOP3.LUT R0, RZ, R4, RZ, 0x33, !PT ;  /* 0x00000004ff008212 */ /* 0x000fe200078e33ff */
[----:B------:R-:W-:Y:S06]  /*0290*/  BRA `(.L_x_2) ;  /* 0x0000000000047947 */ /* 0x000fec0003800000 */
.L_x_1:
[----:B------:R-:W-:-:S07]  /*02a0*/  IMAD.IADD R0, R7, 0x1, R4 ;  /* 0x0000000107007824 */ /* 0x000fce00078e0204 */
.L_x_2:
[----:B------:R-:W-:Y:S05]  /*02b0*/  BSYNC.RECONVERGENT B0 ;  /* 0x0000000000007941 */ /* 0x000fea0003800200 */
.L_x_0:
[----:B------:R-:W0:Y:S02]  /*02c0*/  LDC R35, c[0x0][0x394] ;  /* 0x0000e500ff237b82 */ /* 0x000e240000000800 */
[----:B0-----:R-:W-:-:S13]  /*02d0*/  ISETP.GE.AND P0, PT, R35, 0x1, PT ;  /* 0x000000012300780c */ /* 0x001fda0003f06270 */
[----:B------:R-:W-:Y:S05]  /*02e0*/  @!P0 EXIT ;  /* 0x000000000000894d */ /* 0x000fea0003800000 */
[----:B------:R-:W-:Y:S01]  /*02f0*/  ISETP.GE.U32.AND P0, PT, R35, 0x4, PT ;  /* 0x000000042300780c */ /* 0x000fe20003f06070 */
[C---:B------:R-:W-:Y:S01]  /*0300*/  VIADD R2, R6.reuse, 0xffffffff ;  /* 0xffffffff06027836 */ /* 0x040fe20000000000 */
[----:B------:R-:W0:Y:S01]  /*0310*/  LDCU.64 UR6, c[0x0][0x358] ;  /* 0x00006b00ff0677ac */ /* 0x000e220008000a00 */
[-C--:B------:R-:W-:Y:S01]  /*0320*/  IMAD R6, R6, R35.reuse, RZ ;  /* 0x0000002306067224 */ /* 0x080fe200078e02ff */
[----:B------:R-:W-:Y:S01]  /*0330*/  IADD3 R5, PT, PT, R4, -0x1, RZ ;  /* 0xffffffff04057810 */ /* 0x000fe20007ffe0ff */
[----:B------:R-:W-:Y:S01]  /*0340*/  IMAD R8, R0, R35, RZ ;  /* 0x0000002300087224 */ /* 0x000fe200078e02ff */
[----:B------:R-:W-:Y:S01]  /*0350*/  UMOV UR4, URZ ;  /* 0x000000ff00047c82 */ /* 0x000fe20008000000 */
[----:B------:R-:W-:Y:S01]  /*0360*/  UMOV UR5, 0xd2f1a9fc ;  /* 0xd2f1a9fc00057882 */ /* 0x000fe20000000000 */
[----:B------:R-:W-:Y:S01]  /*0370*/  IMAD.IADD R7, R7, 0x1, R4 ;  /* 0x0000000107077824 */ /* 0x000fe200078e0204 */
[----:B------:R-:W-:Y:S01]  /*0380*/  LOP3.LUT R4, R35, 0x3, RZ, 0xc0, !PT ;  /* 0x0000000323047812 */ /* 0x000fe200078ec0ff */
[----:B------:R-:W-:-:S02]  /*0390*/  IMAD.MOV.U32 R3, RZ, RZ, 0x3f60624d ;  /* 0x3f60624dff037424 */ /* 0x000fc400078e00ff */
[----:B------:R-:W-:Y:S02]  /*03a0*/  IMAD R2, R2, R35, RZ ;  /* 0x0000002302027224 */ /* 0x000fe400078e02ff */
[----:B------:R-:W-:Y:S01]  /*03b0*/  IMAD.IADD R0, R6, 0x1, R35 ;  /* 0x0000000106007824 */ /* 0x000fe200078e0223 */
[----:B------:R-:W-:Y:S06]  /*03c0*/  @!P0 BRA `(.L_x_3) ;  /* 0x0000001000988947 */ /* 0x000fec0003800000 */
[----:B------:R-:W1:Y:S01]  /*03d0*/  LDC.64 R12, c[0x0][0x380] ;  /* 0x0000e000ff0c7b82 */ /* 0x000e620000000a00 */
[----:B------:R-:W-:Y:S01]  /*03e0*/  LOP3.LUT R35, R35, 0x7ffffffc, RZ, 0xc0, !PT ;  /* 0x7ffffffc23237812 */ /* 0x000fe200078ec0ff */
[----:B------:R-:W-:Y:S01]  /*03f0*/  IMAD.MOV R41, RZ, RZ, -R8 ;  /* 0x000000ffff297224 */ /* 0x000fe200078e0a08 */
[----:B------:R-:W-:Y:S01]  /*0400*/  MOV R40, R2 ;  /* 0x0000000200287202 */ /* 0x000fe20000000f00 */
[----:B------:R-:W-:Y:S01]  /*0410*/  IMAD.MOV.U32 R39, RZ, RZ, R6 ;  /* 0x000000ffff277224 */ /* 0x000fe200078e0006 */
[----:B------:R-:W2:Y:S01]  /*0420*/  LDCU UR8, c[0x0][0x394] ;  /* 0x00007280ff0877ac */ /* 0x000ea20008000800 */
[----:B------:R-:W-:Y:S02]  /*0430*/  IMAD.MOV.U32 R38, RZ, RZ, R8 ;  /* 0x000000ffff267224 */ /* 0x000fe400078e0008 */
[----:B------:R-:W-:Y:S02]  /*0440*/  IMAD.MOV.U32 R37, RZ, RZ, R0 ;  /* 0x000000ffff257224 */ /* 0x000fe400078e0000 */
[----:B------:R-:W-:-:S02]  /*0450*/  IMAD.MOV R35, RZ, RZ, -R35 ;  /* 0x000000ffff237224 */ /* 0x000fc400078e0a23 */
[----:B-1----:R-:W-:-:S04]  /*0460*/  IMAD.WIDE R10, R2, 0x4, R12 ;  /* 0x00000004020a7825 */ /* 0x002fc800078e020c */
[----:B------:R-:W-:Y:S01]  /*0470*/  IMAD.WIDE R12, R8, 0x4, R12 ;  /* 0x00000004080c7825 */ /* 0x000fe200078e020c */
[----:B------:R-:W-:Y:S02]  /*0480*/  IADD3 R22, P0, PT, R10, 0xc, RZ ;  /* 0x0000000c0a167810 */ /* 0x000fe40007f1e0ff */
[----:B------:R-:W-:-:S03]  /*0490*/  IADD3 R20, P1, PT, R12, 0x8, RZ ;  /* 0x000000080c147810 */ /* 0x000fc60007f3e0ff */
[----:B------:R-:W-:Y:S02]  /*04a0*/  IMAD.X R23, RZ, RZ, R11, P0 ;  /* 0x000000ffff177224 */ /* 0x000fe400000e060b */
[----:B--2---:R-:W-:-:S08]  /*04b0*/  IMAD.X R21, RZ, RZ, R13, P1 ;  /* 0x000000ffff157224 */ /* 0x004fd000008e060d */
.L_x_32:
[----:B-1----:R-:W1:Y:S02]  /*04c0*/  LDC.64 R10, c[0x0][0x380] ;  /* 0x0000e000ff0a7b82 */ /* 0x002e640000000a00 */
[----:B-1----:R-:W-:-:S05]  /*04d0*/  IMAD.WIDE R26, R37, 0x4, R10 ;  /* 0x00000004251a7825 */ /* 0x002fca00078e020a */
[----:B0-----:R0:W5:Y:S01]  /*04e0*/  LDG.E R16, desc[UR6][R26.64] ;  /* 0x000000061a107981 */ /* 0x001162000c1e1900 */
[----:B------:R-:W-:Y:S01]  /*04f0*/  ISETP.GE.AND P1, PT, R9, RZ, PT ;  /* 0x000000ff0900720c */ /* 0x000fe20003f26270 */
[----:B------:R-:W-:Y:S01]  /*0500*/  BSSY.RECONVERGENT B0, `(.L_x_4) ;  /* 0x000001b000007945 */ /* 0x000fe20003800200 */
[----:B------:R-:W-:-:S11]  /*0510*/  ISETP.NE.AND P0, PT, R7, RZ, PT ;  /* 0x000000ff0700720c */ /* 0x000fd60003f05270 */
[----:B0-----:R-:W-:Y:S05]  /*0520*/  @!P1 BRA `(.L_x_5) ;  /* 0x0000000000609947 */ /* 0x001fea0003800000 */
[-C--:B------:R-:W-:Y:S02]  /*0530*/  IABS R18, R5.reuse ;  /* 0x0000000500127213 */ /* 0x080fe40000000000 */
[----:B------:R-:W-:Y:S02]  /*0540*/  IABS R17, R5 ;  /* 0x0000000500117213 */ /* 0x000fe40000000000 */
[----:B------:R-:W0:Y:S01]  /*0550*/  I2F.RP R14, R18 ;  /* 0x00000012000e7306 */ /* 0x000e220000209400 */
[----:B------:R-:W-:Y:S02]  /*0560*/  ISETP.GE.AND P3, PT, R9, RZ, PT ;  /* 0x000000ff0900720c */ /* 0x000fe40003f66270 */
[----:B------:R-:W-:-:S05]  /*0570*/  IMAD.MOV R17, RZ, RZ, -R17 ;  /* 0x000000ffff117224 */ /* 0x000fca00078e0a11 */
[----:B0-----:R-:W0:Y:S02]  /*0580*/  MUFU.RCP R14, R14 ;  /* 0x0000000e000e7308 */ /* 0x001e240000001000 */
[----:B0-----:R-:W-:Y:S01]  /*0590*/  VIADD R12, R14, 0xffffffe ;  /* 0x0ffffffe0e0c7836 */ /* 0x001fe20000000000 */
[----:B------:R-:W-:-:S05]  /*05a0*/  IABS R14, R9 ;  /* 0x00000009000e7213 */ /* 0x000fca0000000000 */
[----:B------:R0:W1:Y:S02]  /*05b0*/  F2I.FTZ.U32.TRUNC.NTZ R13, R12 ;  /* 0x0000000c000d7305 */ /* 0x000064000021f000 */
[----:B0-----:R-:W-:Y:S01]  /*05c0*/  IMAD.MOV.U32 R12, RZ, RZ, RZ ;  /* 0x000000ffff0c7224 */ /* 0x001fe200078e00ff */
[----:B-1----:R-:W-:-:S05]  /*05d0*/  IADD3 R15, PT, PT, RZ, -R13, RZ ;  /* 0x8000000dff0f7210 */ /* 0x002fca0007ffe0ff */
[----:B------:R-:W-:-:S04]  /*05e0*/  IMAD R15, R15, R18, RZ ;  /* 0x000000120f0f7224 */ /* 0x000fc800078e02ff */
[----:B------:R-:W-:-:S04]  /*05f0*/  IMAD.HI.U32 R13, R13, R15, R12 ;  /* 0x0000000f0d0d7227 */ /* 0x000fc800078e000c */
[----:B------:R-:W-:Y:S02]  /*0600*/  IMAD.MOV.U32 R15, RZ, RZ, R17 ;  /* 0x000000ffff0f7224 */ /* 0x000fe400078e0011 */
[----:B------:R-:W-:-:S04]  /*0610*/  IMAD.HI.U32 R13, R13, R14, RZ ;  /* 0x0000000e0d0d7227 */ /* 0x000fc800078e00ff */
[----:B------:R-:W-:-:S05]  /*0620*/  IMAD R13, R13, R15, R14 ;  /* 0x0000000f0d0d7224 */ /* 0x000fca00078e020e */
[----:B------:R-:W-:-:S13]  /*0630*/  ISETP.GT.U32.AND P0, PT, R18, R13, PT ;  /* 0x0000000d1200720c */ /* 0x000fda0003f04070 */
[----:B------:R-:W-:Y:S01]  /*0640*/  @!P0 IMAD.IADD R13, R13, 0x1, -R18 ;  /* 0x000000010d0d8824 */ /* 0x000fe200078e0a12 */
[----:B------:R-:W-:-:S04]  /*0650*/  ISETP.NE.AND P0, PT, R5, RZ, PT ;  /* 0x000000ff0500720c */ /* 0x000fc80003f05270 */
[----:B------:R-:W-:-:S13]  /*0660*/  ISETP.GT.U32.AND P2, PT, R18, R13, PT ;  /* 0x0000000d1200720c */ /* 0x000fda0003f44070 */
[----:B------:R-:W-:-:S05]  /*0670*/  @!P2 IMAD.IADD R13, R13, 0x1, -R18 ;  /* 0x000000010d0da824 */ /* 0x000fca00078e0a12 */
[----:B------:R-:W-:Y:S02]  /*0680*/  @!P3 IADD3 R13, PT, PT, -R13, RZ, RZ ;  /* 0x000000ff0d0db210 */ /* 0x000fe40007ffe1ff */
[----:B------:R-:W-:-:S04]  /*0690*/  @!P0 LOP3.LUT R13, RZ, R5, RZ, 0x33, !PT ;  /* 0x00000005ff0d8212 */ /* 0x000fc800078e33ff */
[----:B------:R-:W-:-:S13]  /*06a0*/  ISETP.NE.AND P0, PT, R13, RZ, PT ;  /* 0x000000ff0d00720c */ /* 0x000fda0003f05270 */
.L_x_5:
[----:B------:R-:W-:Y:S05]  /*06b0*/  BSYNC.RECONVERGENT B0 ;  /* 0x0000000000007941 */ /* 0x000fea0003800200 */
.L_x_4:
[----:B------:R-:W-:Y:S01]  /*06c0*/  BSSY.RECONVERGENT B0, `(.L_x_6) ;  /* 0x000000b000007945 */ /* 0x000fe20003800200 */
[----:B------:R-:W-:-:S04]  /*06d0*/  IMAD.WIDE R24, R41, 0x4, R10 ;  /* 0x0000000429187825 */ /* 0x000fc800078e020a */
[----:B------:R-:W-:Y:S01]  /*06e0*/  IMAD.WIDE R12, R40, 0x4, R10 ;  /* 0x00000004280c7825 */ /* 0x000fe200078e020a */
[----:B------:R-:W-:Y:S06]  /*06f0*/  @P0 BRA `(.L_x_7) ;  /* 0x0000000000180947 */ /* 0x000fec0003800000 */
[----:B------:R-:W-:-:S13]  /*0700*/  ISETP.NE.AND P0, PT, R9, RZ, PT ;  /* 0x000000ff0900720c */ /* 0x000fda0003f05270 */
[----:B------:R-:W-:Y:S01]  /*0710*/  @!P0 IMAD.WIDE R10, R38, 0x4, R10 ;  /* 0x00000004260a8825 */ /* 0x000fe200078e020a */
[----:B-----5:R0:W5:Y:S04]  /*0720*/  @P0 LDG.E R16, desc[UR6][R24.64] ;  /* 0x0000000618100981 */ /* 0x020168000c1e1900 */
[----:B------:R0:W5:Y:S04]  /*0730*/  @!P0 LDG.E R17, desc[UR6][R10.64] ;  /* 0x000000060a118981 */ /* 0x000168000c1e1900 */
[----:B------:R0:W5:Y:S01]  /*0740*/  @P0 LDG.E R17, desc[UR6][R12.64] ;  /* 0x000000060c110981 */ /* 0x000162000c1e1900 */
[----:B------:R-:W-:Y:S05]  /*0750*/  BRA `(.L_x_8) ;  /* 0x0000000000047947 */ /* 0x000fea0003800000 */
.L_x_7:
[----:B------:R1:W5:Y:S02]  /*0760*/  LDG.E R17, desc[UR6][R12.64] ;  /* 0x000000060c117981 */ /* 0x000364000c1e1900 */
.L_x_8:
[----:B------:R-:W-:Y:S05]  /*0770*/  BSYNC.RECONVERGENT B0 ;  /* 0x0000000000007941 */ /* 0x000fea0003800200 */
.L_x_6:
[----:B------:R-:W1:Y:S01]  /*0780*/  MUFU.RCP64H R15, 0.0019999984651803970337 ;  /* 0x3f60624d000f7908 */ /* 0x000e620000001800 */
[----:B0-----:R-:W-:Y:S01]  /*0790*/  IMAD.MOV.U32 R10, RZ, RZ, -0x2d0e5604 ;  /* 0xd2f1a9fcff0a7424 */ /* 0x001fe200078e00ff */
[----:B------:R-:W0:Y:S01]  /*07a0*/  LDC.64 R18, c[0x0][0x388] ;  /* 0x0000e200ff127b82 */ /* 0x000e220000000a00 */
[----:B------:R-:W-:Y:S01]  /*07b0*/  IMAD.MOV.U32 R11, RZ, RZ, 0x3f60624d ;  /* 0x3f60624dff0b7424 */ /* 0x000fe200078e00ff */
[----:B------:R-:W-:Y:S01]  /*07c0*/  BSSY.RECONVERGENT B0, `(.L_x_9) ;  /* 0x0000015000007945 */ /* 0x000fe20003800200 */
[----:B------:R-:W-:-:S06]  /*07d0*/  IMAD.MOV.U32 R14, RZ, RZ, 0x1 ;  /* 0x00000001ff0e7424 */ /* 0x000fcc00078e00ff */
[----:B-1----:R-:W-:-:S08]  /*07e0*/  DFMA R12, R14, -R10, 1 ;  /* 0x3ff000000e0c742b */ /* 0x002fd0000000080a */
[----:B------:R-:W-:Y:S01]  /*07f0*/  DFMA R12, R12, R12, R12 ;  /* 0x0000000c0c0c722b */ /* 0x000fe2000000000c */
[----:B0-----:R-:W-:-:S07]  /*0800*/  IMAD.WIDE R18, R39, 0x4, R18 ;  /* 0x0000000427127825 */ /* 0x001fce00078e0212 */
[----:B------:R-:W-:Y:S01]  /*0810*/  DFMA R14, R14, R12, R14 ;  /* 0x0000000c0e0e722b */ /* 0x000fe2000000000e */
[----:B-----5:R-:W-:-:S07]  /*0820*/  FADD R12, -R17, R16 ;  /* 0x00000010110c7221 */ /* 0x020fce0000000100 */
[C---:B------:R-:W-:Y:S01]  /*0830*/  DFMA R16, R14.reuse, -R10, 1 ;  /* 0x3ff000000e10742b */ /* 0x040fe2000000080a */
[----:B------:R-:W0:Y:S07]  /*0840*/  F2F.F64.F32 R12, R12 ;  /* 0x0000000c000c7310 */ /* 0x000e2e0000201800 */
[----:B------:R-:W-:-:S08]  /*0850*/  DFMA R16, R14, R16, R14 ;  /* 0x000000100e10722b */ /* 0x000fd0000000000e */
[----:B0-----:R-:W-:Y:S01]  /*0860*/  DMUL R14, R12, R16 ;  /* 0x000000100c0e7228 */ /* 0x001fe20000000000 */
[----:B------:R-:W-:-:S07]  /*0870*/  FSETP.GEU.AND P2, PT, |R13|, 6.5827683646048100446e-37, PT ;  /* 0x036000000d00780b */ /* 0x000fce0003f4e200 */
[----:B------:R-:W-:-:S08]  /*0880*/  DFMA R10, R14, -R10, R12 ;  /* 0x8000000a0e0a722b */ /* 0x000fd0000000000c */
[----:B------:R-:W-:-:S10]  /*0890*/  DFMA R10, R16, R10, R14 ;  /* 0x0000000a100a722b */ /* 0x000fd4000000000e */
[----:B------:R-:W-:-:S05]  /*08a0*/  FFMA R14, RZ, 0.87649995088577270508, R11 ;  /* 0x3f60624dff0e7823 */ /* 0x000fca000000000b */
[----:B------:R-:W-:-:S13]  /*08b0*/  FSETP.GT.AND P0, PT, |R14|, 1.469367938527859385e-39, PT ;  /* 0x001000000e00780b */ /* 0x000fda0003f04200 */
[----:B------:R-:W-:Y:S05]  /*08c0*/  @P0 BRA P2, `(.L_x_10) ;  /* 0x0000000000100947 */ /* 0x000fea0001000000 */
[----:B------:R-:W-:-:S07]  /*08d0*/  MOV R10, 0x8f0 ;  /* 0x000008f0000a7802 */ /* 0x000fce0000000f00 */
[----:B------:R-:W-:Y:S05]  /*08e0*/  CALL.REL.NOINC `($__internal_0_$__cuda_sm20_div_rn_f64_full) ;  /* 0x0000001000bc7944 */ /* 0x000fea0003c00000 */
[----:B------:R-:W-:Y:S02]  /*08f0*/  IMAD.MOV.U32 R10, RZ, RZ, R42 ;  /* 0x000000ffff0a7224 */ /* 0x000fe400078e002a */
[----:B------:R-:W-:-:S07]  /*0900*/  IMAD.MOV.U32 R11, RZ, RZ, R43 ;  /* 0x000000ffff0b7224 */ /* 0x000fce00078e002b */
.L_x_10:
[----:B------:R-:W-:Y:S05]  /*0910*/  BSYNC.RECONVERGENT B0 ;  /* 0x0000000000007941 */ /* 0x000fea0003800200 */
.L_x_9:
[----:B------:R-:W0:Y:S02]  /*0920*/  F2F.F32.F64 R11, R10 ;  /* 0x0000000a000b7310 */ /* 0x000e240000301000 */
[----:B0-----:R0:W-:Y:S04]  /*0930*/  STG.E desc[UR6][R18.64], R11 ;  /* 0x0000000b12007986 */ /* 0x0011e8000c101906 */
[----:B------:R0:W5:Y:S01]  /*0940*/  LDG.E R12, desc[UR6][R26.64+0x4] ;  /* 0x000004061a0c7981 */ /* 0x000162000c1e1900 */
[----:B------:R-:W-:Y:S01]  /*0950*/  BSSY.RECONVERGENT B0, `(.L_x_11) ;  /* 0x000001b000007945 */ /* 0x000fe20003800200 */
[----:B------:R-:W-:-:S03]  /*0960*/  ISETP.NE.AND P0, PT, R7, RZ, PT ;  /* 0x000000ff0700720c */ /* 0x000fc60003f05270 */
[----:B------:R-:W-:Y:S10]  /*0970*/  @!P1 BRA `(.L_x_12) ;  /* 0x0000000000609947 */ /* 0x000ff40003800000 */
[-C--:B------:R-:W-:Y:S02]  /*0980*/  IABS R13, R5.reuse ;  /* 0x00000005000d7213 */ /* 0x080fe40000000000 */
[----:B------:R-:W-:Y:S02]  /*0990*/  IABS R17, R5 ;  /* 0x0000000500117213 */ /* 0x000fe40000000000 */
[----:B------:R-:W1:Y:S01]  /*09a0*/  I2F.RP R14, R13 ;  /* 0x0000000d000e7306 */ /* 0x000e620000209400 */
[----:B------:R-:W-:Y:S02]  /*09b0*/  ISETP.GE.AND P2, PT, R9, RZ, PT ;  /* 0x000000ff0900720c */ /* 0x000fe40003f46270 */
[----:B------:R-:W-:Y:S01]  /*09c0*/  IMAD.MOV R17, RZ, RZ, -R17 ;  /* 0x000000ffff117224 */ /* 0x000fe200078e0a11 */
[----:B------:R-:W-:-:S04]  /*09d0*/  ISETP.NE.AND P3, PT, R5, RZ, PT ;  /* 0x000000ff0500720c */ /* 0x000fc80003f65270 */
[----:B-1----:R-:W1:Y:S02]  /*09e0*/  MUFU.RCP R14, R14 ;  /* 0x0000000e000e7308 */ /* 0x002e640000001000 */
[----:B-1----:R-:W-:Y:S02]  /*09f0*/  IADD3 R10, PT, PT, R14, 0xffffffe, RZ ;  /* 0x0ffffffe0e0a7810 */ /* 0x002fe40007ffe0ff */
[----:B------:R-:W-:-:S04]  /*0a00*/  IABS R14, R9 ;  /* 0x00000009000e7213 */ /* 0x000fc80000000000 */
[----:B0-----:R0:W1:Y:S02]  /*0a10*/  F2I.FTZ.U32.TRUNC.NTZ R11, R10 ;  /* 0x0000000a000b7305 */ /* 0x001064000021f000 */
[----:B0-----:R-:W-:Y:S02]  /*0a20*/  IMAD.MOV.U32 R10, RZ, RZ, RZ ;  /* 0x000000ffff0a7224 */ /* 0x001fe400078e00ff */
[----:B-1----:R-:W-:-:S04]  /*0a30*/  IMAD.MOV R16, RZ, RZ, -R11 ;  /* 0x000000ffff107224 */ /* 0x002fc800078e0a0b */
[----:B------:R-:W-:-:S04]  /*0a40*/  IMAD R15, R16, R13, RZ ;  /* 0x0000000d100f7224 */ /* 0x000fc800078e02ff */
[----:B------:R-:W-:-:S04]  /*0a50*/  IMAD.HI.U32 R15, R11, R15, R10 ;  /* 0x0000000f0b0f7227 */ /* 0x000fc800078e000a */
[----:B------:R-:W-:Y:S02]  /*0a60*/  IMAD.MOV.U32 R11, RZ, RZ, R17 ;  /* 0x000000ffff0b7224 */ /* 0x000fe400078e0011 */
[----:B------:R-:W-:-:S04]  /*0a70*/  IMAD.HI.U32 R15, R15, R14, RZ ;  /* 0x0000000e0f0f7227 */ /* 0x000fc800078e00ff */
[----:B------:R-:W-:-:S05]  /*0a80*/  IMAD R10, R15, R11, R14 ;  /* 0x0000000b0f0a7224 */ /* 0x000fca00078e020e */
[----:B------:R-:W-:-:S13]  /*0a90*/  ISETP.GT.U32.AND P0, PT, R13, R10, PT ;  /* 0x0000000a0d00720c */ /* 0x000fda0003f04070 */
[----:B------:R-:W-:-:S04]  /*0aa0*/  @!P0 IADD3 R10, PT, PT, R10, -R13, RZ ;  /* 0x8000000d0a0a8210 */ /* 0x000fc80007ffe0ff */
[----:B------:R-:W-:-:S13]  /*0ab0*/  ISETP.GT.U32.AND P0, PT, R13, R10, PT ;  /* 0x0000000a0d00720c */ /* 0x000fda0003f04070 */
[----:B------:R-:W-:-:S04]  /*0ac0*/  @!P0 IMAD.IADD R10, R10, 0x1, -R13 ;  /* 0x000000010a0a8824 */ /* 0x000fc800078e0a0d */
[----:B------:R-:W-:Y:S01]  /*0ad0*/  @!P2 IMAD.MOV R10, RZ, RZ, -R10 ;  /* 0x000000ffff0aa224 */ /* 0x000fe200078e0a0a */
[----:B------:R-:W-:-:S04]  /*0ae0*/  @!P3 LOP3.LUT R10, RZ, R5, RZ, 0x33, !PT ;  /* 0x00000005ff0ab212 */ /* 0x000fc800078e33ff */
[----:B------:R-:W-:-:S13]  /*0af0*/  ISETP.NE.AND P0, PT, R10, RZ, PT ;  /* 0x000000ff0a00720c */ /* 0x000fda0003f05270 */
.L_x_12:
[----:B------:R-:W-:Y:S05]  /*0b00*/  BSYNC.RECONVERGENT B0 ;  /* 0x0000000000007941 */ /* 0x000fea0003800200 */
.L_x_11:
[----:B------:R-:W-:Y:S04]  /*0b10*/  BSSY.RECONVERGENT B0, `(.L_x_13) ;  /* 0x0000008000007945 */ /* 0x000fe80003800200 */
[----:B------:R-:W-:Y:S05]  /*0b20*/  @!P0 BRA `(.L_x_14) ;  /* 0x0000000000088947 */ /* 0x000fea0003800000 */
[----:B------:R1:W5:Y:S01]  /*0b30*/  LDG.E R13, desc[UR6][R22.64+-0x8] ;  /* 0xfffff806160d7981 */ /* 0x000362000c1e1900 */
[----:B------:R-:W-:Y:S05]  /*0b40*/  BRA `(.L_x_15) ;  /* 0x0000000000107947 */ /* 0x000fea0003800000 */
.L_x_14:
[----:B------:R-:W-:-:S13]  /*0b50*/  ISETP.NE.AND P0, PT, R9, RZ, PT ;  /* 0x000000ff0900720c */ /* 0x000fda0003f05270 */
[----:B------:R2:W5:Y:S04]  /*0b60*/  @P0 LDG.E R13, desc[UR6][R22.64+-0x8] ;  /* 0xfffff806160d0981 */ /* 0x000568000c1e1900 */
[----:B-----5:R2:W5:Y:S04]  /*0b70*/  @P0 LDG.E R12, desc[UR6][R24.64+0x4] ;  /* 0x00000406180c0981 */ /* 0x020568000c1e1900 */
[----:B------:R2:W5:Y:S02]  /*0b80*/  @!P0 LDG.E R13, desc[UR6][R20.64+-0x4] ;  /* 0xfffffc06140d8981 */ /* 0x000564000c1e1900 */
.L_x_15:
[----:B------:R-:W-:Y:S05]  /*0b90*/  BSYNC.RECONVERGENT B0 ;  /* 0x0000000000007941 */ /* 0x000fea0003800200 */
.L_x_13:
[----:B0-----:R-:W0:Y:S01]  /*0ba0*/  MUFU.RCP64H R11, 0.0019999984651803970337 ;  /* 0x3f60624d000b7908 */ /* 0x001e220000001800 */
[----:B------:R-:W-:Y:S01]  /*0bb0*/  IMAD.MOV.U32 R16, RZ, RZ, -0x2d0e5604 ;  /* 0xd2f1a9fcff107424 */ /* 0x000fe200078e00ff */
[----:B------:R-:W-:Y:S01]  /*0bc0*/  MOV R10, 0x1 ;  /* 0x00000001000a7802 */ /* 0x000fe20000000f00 */
[----:B------:R-:W-:Y:S02]  /*0bd0*/  IMAD.MOV.U32 R17, RZ, RZ, 0x3f60624d ;  /* 0x3f60624dff117424 */ /* 0x000fe400078e00ff */
[----:B-----5:R-:W-:Y:S01]  /*0be0*/  FADD R12, -R13, R12 ;  /* 0x0000000c0d0c7221 */ /* 0x020fe20000000100 */
[----:B------:R-:W-:Y:S05]  /*0bf0*/  BSSY.RECONVERGENT B0, `(.L_x_16) ;  /* 0x0000012000007945 */ /* 0x000fea0003800200 */
[----:B------:R-:W3:Y:S01]  /*0c00*/  F2F.F64.F32 R12, R12 ;  /* 0x0000000c000c7310 */ /* 0x000ee20000201800 */
[----:B0-----:R-:W-:-:S08]  /*0c10*/  DFMA R14, R10, -R16, 1 ;  /* 0x3ff000000a0e742b */ /* 0x001fd00000000810 */
[----:B------:R-:W-:Y:S01]  /*0c20*/  DFMA R14, R14, R14, R14 ;  /* 0x0000000e0e0e722b */ /* 0x000fe2000000000e */
[----:B---3--:R-:W-:-:S07]  /*0c30*/  FSETP.GEU.AND P2, PT, |R13|, 6.5827683646048100446e-37, PT ;  /* 0x036000000d00780b */ /* 0x008fce0003f4e200 */
[----:B------:R-:W-:-:S08]  /*0c40*/  DFMA R14, R10, R14, R10 ;  /* 0x0000000e0a0e722b */ /* 0x000fd0000000000a */
[----:B------:R-:W-:-:S08]  /*0c50*/  DFMA R10, R14, -R16, 1 ;  /* 0x3ff000000e0a742b */ /* 0x000fd00000000810 */
[----:B------:R-:W-:-:S08]  /*0c60*/  DFMA R10, R14, R10, R14 ;  /* 0x0000000a0e0a722b */ /* 0x000fd0000000000e */
[----:B------:R-:W-:-:S08]  /*0c70*/  DMUL R14, R10, R12 ;  /* 0x0000000c0a0e7228 */ /* 0x000fd00000000000 */
[----:B------:R-:W-:-:S08]  /*0c80*/  DFMA R16, R14, -R16, R12 ;  /* 0x800000100e10722b */ /* 0x000fd0000000000c */
[----:B------:R-:W-:-:S10]  /*0c90*/  DFMA R10, R10, R16, R14 ;  /* 0x000000100a0a722b */ /* 0x000fd4000000000e */
[----:B------:R-:W-:-:S05]  /*0ca0*/  FFMA R14, RZ, 0.87649995088577270508, R11 ;  /* 0x3f60624dff0e7823 */ /* 0x000fca000000000b */
[----:B------:R-:W-:-:S13]  /*0cb0*/  FSETP.GT.AND P0, PT, |R14|, 1.469367938527859385e-39, PT ;  /* 0x001000000e00780b */ /* 0x000fda0003f04200 */
[----:B------:R-:W-:Y:S05]  /*0cc0*/  @P0 BRA P2, `(.L_x_17) ;  /* 0x0000000000100947 */ /* 0x000fea0001000000 */
[----:B------:R-:W-:-:S07]  /*0cd0*/  MOV R10, 0xcf0 ;  /* 0x00000cf0000a7802 */ /* 0x000fce0000000f00 */
[----:B-12---:R-:W-:Y:S05]  /*0ce0*/  CALL.REL.NOINC `($__internal_0_$__cuda_sm20_div_rn_f64_full) ;  /* 0x0000000c00bc7944 */ /* 0x006fea0003c00000 */
[----:B------:R-:W-:Y:S02]  /*0cf0*/  IMAD.MOV.U32 R10, RZ, RZ, R42 ;  /* 0x000000ffff0a7224 */ /* 0x000fe400078e002a */
[----:B------:R-:W-:-:S07]  /*0d00*/  IMAD.MOV.U32 R11, RZ, RZ, R43 ;  /* 0x000000ffff0b7224 */ /* 0x000fce00078e002b */
.L_x_17:
[----:B------:R-:W-:Y:S05]  /*0d10*/  BSYNC.RECONVERGENT B0 ;  /* 0x0000000000007941 */ /* 0x000fea0003800200 */
.L_x_16:
        /* <DEDUP_REMOVED lines=8> */
[----:B------:R-:W3:Y:S01]  /*0da0*/  I2F.RP R13, R12 ;  /* 0x0000000c000d7306 */ /* 0x000ee20000209400 */
[----:B------:R-:W-:Y:S02]  /*0db0*/  IABS R14, R9 ;  /* 0x00000009000e7213 */ /* 0x000fe40000000000 */
[----:B------:R-:W-:Y:S02]  /*0dc0*/  IADD3 R17, PT, PT, RZ, -R17, RZ ;  /* 0x80000011ff117210 */ /* 0x000fe40007ffe0ff */
[----:B------:R-:W-:Y:S02]  /*0dd0*/  ISETP.GE.AND P2, PT, R9, RZ, PT ;  /* 0x000000ff0900720c */ /* 0x000fe40003f46270 */
[----:B------:R-:W-:Y:S01]  /*0de0*/  ISETP.NE.AND P3, PT, R5, RZ, PT ;  /* 0x000000ff0500720c */ /* 0x000fe20003f65270 */
[----:B---3--:R-:W3:Y:S02]  /*0df0*/  MUFU.RCP R13, R13 ;  /* 0x0000000d000d7308 */ /* 0x008ee40000001000 */
[----:B---3--:R-:W-:-:S06]  /*0e00*/  VIADD R10, R13, 0xffffffe ;  /* 0x0ffffffe0d0a7836 */ /* 0x008fcc0000000000 */
[----:B0-----:R0:W3:Y:S02]  /*0e10*/  F2I.FTZ.U32.TRUNC.NTZ R11, R10 ;  /* 0x0000000a000b7305 */ /* 0x0010e4000021f000 */
[----:B0-----:R-:W-:Y:S02]  /*0e20*/  IMAD.MOV.U32 R10, RZ, RZ, RZ ;  /* 0x000000ffff0a7224 */ /* 0x001fe400078e00ff */
[----:B---3--:R-:W-:-:S04]  /*0e30*/  IMAD.MOV R15, RZ, RZ, -R11 ;  /* 0x000000ffff0f7224 */ /* 0x008fc800078e0a0b */
[----:B------:R-:W-:-:S04]  /*0e40*/  IMAD R15, R15, R12, RZ ;  /* 0x0000000c0f0f7224 */ /* 0x000fc800078e02ff */
[----:B------:R-:W-:-:S04]  /*0e50*/  IMAD.HI.U32 R15, R11, R15, R10 ;  /* 0x0000000f0b0f7227 */ /* 0x000fc800078e000a */
[----:B------:R-:W-:Y:S02]  /*0e60*/  IMAD.MOV.U32 R11, RZ, RZ, R17 ;  /* 0x000000ffff0b7224 */ /* 0x000fe400078e0011 */
[----:B------:R-:W-:-:S04]  /*0e70*/  IMAD.HI.U32 R15, R15, R14, RZ ;  /* 0x0000000e0f0f7227 */ /* 0x000fc800078e00ff */
[----:B------:R-:W-:-:S05]  /*0e80*/  IMAD R10, R15, R11, R14 ;  /* 0x0000000b0f0a7224 */ /* 0x000fca00078e020e */
[----:B------:R-:W-:-:S13]  /*0e90*/  ISETP.GT.U32.AND P0, PT, R12, R10, PT ;  /* 0x0000000a0c00720c */ /* 0x000fda0003f04070 */
[----:B------:R-:W-:-:S05]  /*0ea0*/  @!P0 IMAD.IADD R10, R10, 0x1, -R12 ;  /* 0x000000010a0a8824 */ /* 0x000fca00078e0a0c */
[----:B------:R-:W-:-:S13]  /*0eb0*/  ISETP.GT.U32.AND P0, PT, R12, R10, PT ;  /* 0x0000000a0c00720c */ /* 0x000fda0003f04070 */
[----:B------:R-:W-:-:S05]  /*0ec0*/  @!P0 IMAD.IADD R10, R10, 0x1, -R12 ;  /* 0x000000010a0a8824 */ /* 0x000fca00078e0a0c */
[----:B------:R-:W-:Y:S02]  /*0ed0*/  @!P2 IADD3 R10, PT, PT, -R10, RZ, RZ ;  /* 0x000000ff0a0aa210 */ /* 0x000fe40007ffe1ff */
[----:B------:R-:W-:-:S04]  /*0ee0*/  @!P3 LOP3.LUT R10, RZ, R5, RZ, 0x33, !PT ;  /* 0x00000005ff0ab212 */ /* 0x000fc800078e33ff */
[----:B------:R-:W-:-:S13]  /*0ef0*/  ISETP.NE.AND P0, PT, R10, RZ, PT ;  /* 0x000000ff0a00720c */ /* 0x000fda0003f05270 */
.L_x_19:
[----:B------:R-:W-:Y:S05]  /*0f00*/  BSYNC.RECONVERGENT B0 ;  /* 0x0000000000007941 */ /* 0x000fea0003800200 */
.L_x_18:
[----:B------:R-:W-:Y:S04]  /*0f10*/  BSSY.RECONVERGENT B0, `(.L_x_20) ;  /* 0x0000008000007945 */ /* 0x000fe80003800200 */
[----:B------:R-:W-:Y:S05]  /*0f20*/  @!P0 BRA `(.L_x_21) ;  /* 0x0000000000088947 */ /* 0x000fea0003800000 */
[----:B------:R3:W5:Y:S01]  /*0f30*/  LDG.E R17, desc[UR6][R22.64+-0x4] ;  /* 0xfffffc0616117981 */ /* 0x000762000c1e1900 */
[----:B------:R-:W-:Y:S05]  /*0f40*/  BRA `(.L_x_22) ;  /* 0x0000000000107947 */ /* 0x000fea0003800000 */
.L_x_21:
[----:B------:R-:W-:-:S13]  /*0f50*/  ISETP.NE.AND P0, PT, R9, RZ, PT ;  /* 0x000000ff0900720c */ /* 0x000fda0003f05270 */
[----:B------:R4:W5:Y:S04]  /*0f60*/  @P0 LDG.E R17, desc[UR6][R22.64+-0x4] ;  /* 0xfffffc0616110981 */ /* 0x000968000c1e1900 */
[----:B-----5:R4:W5:Y:S04]  /*0f70*/  @P0 LDG.E R16, desc[UR6][R24.64+0x8] ;  /* 0x0000080618100981 */ /* 0x020968000c1e1900 */
[----:B------:R4:W5:Y:S02]  /*0f80*/  @!P0 LDG.E R17, desc[UR6][R20.64] ;  /* 0x0000000614118981 */ /* 0x000964000c1e1900 */
.L_x_22:
[----:B------:R-:W-:Y:S05]  /*0f90*/  BSYNC.RECONVERGENT B0 ;  /* 0x0000000000007941 */ /* 0x000fea0003800200 */
.L_x_20:
[----:B------:R-:W0:Y:S01]  /*0fa0*/  MUFU.RCP64H R13, 0.0019999984651803970337 ;  /* 0x3f60624d000d7908 */ /* 0x000e220000001800 */
[----:B------:R-:W-:Y:S02]  /*0fb0*/  IMAD.MOV.U32 R14, RZ, RZ, -0x2d0e5604 ;  /* 0xd2f1a9fcff0e7424 */ /* 0x000fe400078e00ff */
[----:B-----5:R-:W-:Y:S01]  /*0fc0*/  FADD R16, -R17, R16 ;  /* 0x0000001011107221 */ /* 0x020fe20000000100 */
[----:B------:R-:W-:Y:S01]  /*0fd0*/  IMAD.MOV.U32 R15, RZ, RZ, 0x3f60624d ;  /* 0x3f60624dff0f7424 */ /* 0x000fe200078e00ff */
[----:B------:R-:W-:Y:S01]  /*0fe0*/  BSSY.RECONVERGENT B0, `(.L_x_23) ;  /* 0x0000015000007945 */ /* 0x000fe20003800200 */
[----:B------:R-:W-:-:S03]  /*0ff0*/  IMAD.MOV.U32 R12, RZ, RZ, 0x1 ;  /* 0x00000001ff0c7424 */ /* 0x000fc600078e00ff */
[----:B------:R-:W1:Y:S03]  /*1000*/  F2F.F64.F32 R16, R16 ;  /* 0x0000001000107310 */ /* 0x000e660000201800 */
[----:B0-----:R-:W-:Y:S01]  /*1010*/  DFMA R10, R12, -R14, 1 ;  /* 0x3ff000000c0a742b */ /* 0x001fe2000000080e */
[----:B-1----:R-:W-:-:S07]  /*1020*/  FSETP.GEU.AND P2, PT, |R17|, 6.5827683646048100446e-37, PT ;  /* 0x036000001100780b */ /* 0x002fce0003f4e200 */
[----:B------:R-:W-:-:S08]  /*1030*/  DFMA R10, R10, R10, R10 ;  /* 0x0000000a0a0a722b */ /* 0x000fd0000000000a */
        /* <DEDUP_REMOVED lines=9> */
[----:B------:R-:W-:Y:S01]  /*10d0*/  IMAD.MOV.U32 R12, RZ, RZ, R16 ;  /* 0x000000ffff0c7224 */ /* 0x000fe200078e0010 */
[----:B------:R-:W-:Y:S02]  /*10e0*/  MOV R13, R17 ;  /* 0x00000011000d7202 */ /* 0x000fe40000000f00 */
[----:B------:R-:W-:-:S07]  /*10f0*/  MOV R10, 0x1110 ;  /* 0x00001110000a7802 */ /* 0x000fce0000000f00 */
[----:B--234-:R-:W-:Y:S05]  /*1100*/  CALL.REL.NOINC `($__internal_0_$__cuda_sm20_div_rn_f64_full) ;  /* 0x0000000800b47944 */ /* 0x01cfea0003c00000 */
[----:B------:R-:W-:Y:S02]  /*1110*/  IMAD.MOV.U32 R10, RZ, RZ, R42 ;  /* 0x000000ffff0a7224 */ /* 0x000fe400078e002a */
[----:B------:R-:W-:-:S07]  /*1120*/  IMAD.MOV.U32 R11, RZ, RZ, R43 ;  /* 0x000000ffff0b7224 */ /* 0x000fce00078e002b */
.L_x_24:
[----:B------:R-:W-:Y:S05]  /*1130*/  BSYNC.RECONVERGENT B0 ;  /* 0x0000000000007941 */ /* 0x000fea0003800200 */
.L_x_23:
        /* <DEDUP_REMOVED lines=9> */
[----:B------:R-:W-:Y:S02]  /*11d0*/  IABS R14, R9 ;  /* 0x00000009000e7213 */ /* 0x000fe40000000000 */
[----:B------:R-:W-:Y:S02]  /*11e0*/  IADD3 R16, PT, PT, RZ, -R16, RZ ;  /* 0x80000010ff107210 */ /* 0x000fe40007ffe0ff */
[----:B------:R-:W-:Y:S02]  /*11f0*/  ISETP.GE.AND P1, PT, R9, RZ, PT ;  /* 0x000000ff0900720c */ /* 0x000fe40003f26270 */
[----:B------:R-:W-:Y:S01]  /*1200*/  ISETP.NE.AND P2, PT, R5, RZ, PT ;  /* 0x000000ff0500720c */ /* 0x000fe20003f45270 */
[----:B-1----:R-:W1:Y:S02]  /*1210*/  MUFU.RCP R13, R13 ;  /* 0x0000000d000d7308 */ /* 0x002e640000001000 */
[----:B-1----:R-:W-:-:S06]  /*1220*/  VIADD R10, R13, 0xffffffe ;  /* 0x0ffffffe0d0a7836 */ /* 0x002fcc0000000000 */
        /* <DEDUP_REMOVED lines=15> */
.L_x_26:
[----:B------:R-:W-:Y:S05]  /*1320*/  BSYNC.RECONVERGENT B0 ;  /* 0x0000000000007941 */ /* 0x000fea0003800200 */
.L_x_25:
[----:B------:R-:W-:Y:S04]  /*1330*/  BSSY.RECONVERGENT B0, `(.L_x_27) ;  /* 0x0000008000007945 */ /* 0x000fe80003800200 */
[----:B------:R-:W-:Y:S05]  /*1340*/  @!P0 BRA `(.L_x_28) ;  /* 0x0000000000088947 */ /* 0x000fea0003800000 */
[----:B------:R1:W5:Y:S01]  /*1350*/  LDG.E R17, desc[UR6][R22.64] ;  /* 0x0000000616117981 */ /* 0x000362000c1e1900 */
[----:B------:R-:W-:Y:S05]  /*1360*/  BRA `(.L_x_29) ;  /* 0x0000000000107947 */ /* 0x000fea0003800000 */
.L_x_28:
[----:B------:R-:W-:-:S13]  /*1370*/  ISETP.NE.AND P0, PT, R9, RZ, PT ;  /* 0x000000ff0900720c */ /* 0x000fda0003f05270 */
[----:B------:R1:W5:Y:S04]  /*1380*/  @P0 LDG.E R17, desc[UR6][R22.64] ;  /* 0x0000000616110981 */ /* 0x000368000c1e1900 */
[----:B-----5:R1:W5:Y:S04]  /*1390*/  @P0 LDG.E R26, desc[UR6][R24.64+0xc] ;  /* 0x00000c06181a0981 */ /* 0x020368000c1e1900 */
[----:B------:R1:W5:Y:S02]  /*13a0*/  @!P0 LDG.E R17, desc[UR6][R20.64+0x4] ;  /* 0x0000040614118981 */ /* 0x000364000c1e1900 */
.L_x_29:
[----:B------:R-:W-:Y:S05]  /*13b0*/  BSYNC.RECONVERGENT B0 ;  /* 0x0000000000007941 */ /* 0x000fea0003800200 */
.L_x_27:
[----:B------:R-:W2:Y:S01]  /*13c0*/  MUFU.RCP64H R13, 0.0019999984651803970337 ;  /* 0x3f60624d000d7908 */ /* 0x000ea20000001800 */
[----:B------:R-:W-:Y:S01]  /*13d0*/  IMAD.MOV.U32 R10, RZ, RZ, -0x2d0e5604 ;  /* 0xd2f1a9fcff0a7424 */ /* 0x000fe200078e00ff */
[----:B------:R-:W-:Y:S01]  /*13e0*/  ULOP3.LUT UR4, UR8, 0x7ffffffc, URZ, 0xc0, !UPT ;  /* 0x7ffffffc08047892 */ /* 0x000fe2000f8ec0ff */
[----:B0-----:R-:W-:Y:S01]  /*13f0*/  IMAD.MOV.U32 R11, RZ, RZ, 0x3f60624d ;  /* 0x3f60624dff0b7424 */ /* 0x001fe200078e00ff */
[----:B------:R-:W-:Y:S01]  /*1400*/  BSSY.RECONVERGENT B0, `(.L_x_30) ;  /* 0x0000014000007945 */ /* 0x000fe20003800200 */
[----:B------:R-:W-:-:S06]  /*1410*/  IMAD.MOV.U32 R12, RZ, RZ, 0x1 ;  /* 0x00000001ff0c7424 */ /* 0x000fcc00078e00ff */
[----:B--2---:R-:W-:-:S08]  /*1420*/  DFMA R14, R12, -R10, 1 ;  /* 0x3ff000000c0e742b */ /* 0x004fd0000000080a */
[----:B------:R-:W-:-:S08]  /*1430*/  DFMA R14, R14, R14, R14 ;  /* 0x0000000e0e0e722b */ /* 0x000fd0000000000e */
        /* <DEDUP_REMOVED lines=13> */
[----:B-1-34-:R-:W-:Y:S05]  /*1510*/  CALL.REL.NOINC `($__internal_0_$__cuda_sm20_div_rn_f64_full) ;  /* 0x0000000400b07944 */ /* 0x01afea0003c00000 */
[----:B------:R-:W-:Y:S01]  /*1520*/  IMAD.MOV.U32 R10, RZ, RZ, R42 ;  /* 0x000000ffff0a7224 */ /* 0x000fe200078e002a */
[----:B------:R-:W-:-:S07]  /*1530*/  MOV R11, R43 ;  /* 0x0000002b000b7202 */ /* 0x000fce0000000f00 */
.L_x_31:
[----:B------:R-:W-:Y:S05]  /*1540*/  BSYNC.RECONVERGENT B0 ;  /* 0x0000000000007941 */ /* 0x000fea0003800200 */
.L_x_30:
[----:B------:R-:W0:Y:S01]  /*1550*/  F2F.F32.F64 R11, R10 ;  /* 0x0000000a000b7310 */ /* 0x000e220000301000 */
[----:B-1-34-:R-:W-:Y:S01]  /*1560*/  IADD3 R22, P0, PT, R22, 0x10, RZ ;  /* 0x0000001016167810 */ /* 0x01afe20007f1e0ff */
[----:B------:R-:W-:Y:S01]  /*1570*/  VIADD R35, R35, 0x4 ;  /* 0x0000000423237836 */ /* 0x000fe20000000000 */
[----:B------:R-:W-:Y:S01]  /*1580*/  IADD3 R20, P1, PT, R20, 0x10, RZ ;  /* 0x0000001014147810 */ /* 0x000fe20007f3e0ff */
[----:B------:R-:W-:Y:S01]  /*1590*/  VIADD R37, R37, 0x4 ;  /* 0x0000000425257836 */ /* 0x000fe20000000000 */
[----:B------:R-:W-:Y:S01]  /*15a0*/  IADD3 R38, PT, PT, R38, 0x4, RZ ;  /* 0x0000000426267810 */ /* 0x000fe20007ffe0ff */
[----:B------:R-:W-:Y:S01]  /*15b0*/  IMAD.X R23, RZ, RZ, R23, P0 ;  /* 0x000000ffff177224 */ /* 0x000fe200000e0617 */
[----:B------:R-:W-:Y:S01]  /*15c0*/  ISETP.NE.AND P0, PT, R35, RZ, PT ;  /* 0x000000ff2300720c */ /* 0x000fe20003f05270 */
[----:B------:R-:W-:Y:S02]  /*15d0*/  IMAD.X R21, RZ, RZ, R21, P1 ;  /* 0x000000ffff157224 */ /* 0x000fe400008e0615 */
[----:B------:R-:W-:-:S02]  /*15e0*/  VIADD R41, R41, 0x4 ;  /* 0x0000000429297836 */ /* 0x000fc40000000000 */
[----:B------:R-:W-:Y:S02]  /*15f0*/  VIADD R39, R39, 0x4 ;  /* 0x0000000427277836 */ /* 0x000fe40000000000 */
[----:B------:R-:W-:Y:S01]  /*1600*/  VIADD R40, R40, 0x4 ;  /* 0x0000000428287836 */ /* 0x000fe20000000000 */
[----:B0-----:R1:W-:Y:S05]  /*1610*/  STG.E desc[UR6][R18.64+0xc], R11 ;  /* 0x00000c0b12007986 */ /* 0x0013ea000c101906 */
[----:B------:R-:W-:Y:S05]  /*1620*/  @P0 BRA `(.L_x_32) ;  /* 0xffffffec00a40947 */ /* 0x000fea000383ffff */
.L_x_3:
[----:B------:R-:W-:-:S13]  /*1630*/  ISETP.NE.AND P0, PT, R4, RZ, PT ;  /* 0x000000ff0400720c */ /* 0x000fda0003f05270 */
[----:B0-----:R-:W-:Y:S05]  /*1640*/  @!P0 EXIT ;  /* 0x000000000000894d */ /* 0x001fea0003800000 */
[----:B-1----:R-:W0:Y:S01]  /*1650*/  LDC.64 R18, c[0x0][0x380] ;  /* 0x0000e000ff127b82 */ /* 0x002e220000000a00 */
[----:B------:R-:W-:Y:S01]  /*1660*/  VIADD R23, R6, UR4 ;  /* 0x0000000406177c36 */ /* 0x000fe20008000000 */
[----:B------:R-:W-:Y:S01]  /*1670*/  IADD3 R25, PT, PT, R2, UR4, RZ ;  /* 0x0000000402197c10 */ /* 0x000fe2000fffe0ff */
[----:B------:R-:W-:Y:S01]  /*1680*/  IMAD.MOV R4, RZ, RZ, -R4 ;  /* 0x000000ffff047224 */ /* 0x000fe200078e0a04 */
[C---:B------:R-:W-:Y:S01]  /*1690*/  IADD3 R35, PT, PT, -R8.reuse, UR4, RZ ;  /* 0x0000000408237c10 */ /* 0x040fe2000fffe1ff */
[----:B------:R-:W-:Y:S02]  /*16a0*/  VIADD R27, R8, UR4 ;  /* 0x00000004081b7c36 */ /* 0x000fe40008000000 */
[----:B------:R-:W-:Y:S01]  /*16b0*/  VIADD R37, R0, UR4 ;  /* 0x0000000400257c36 */ /* 0x000fe20008000000 */
[----:B------:R-:W1:Y:S06]  /*16c0*/  LDC.64 R20, c[0x0][0x388] ;  /* 0x0000e200ff147b82 */ /* 0x000e6c0000000a00 */
.L_x_40:
[----:B0-2---:R-:W-:-:S05]  /*16d0*/  IMAD.WIDE R12, R37, 0x4, R18 ;  /* 0x00000004250c7825 */ /* 0x005fca00078e0212 */
[----:B------:R0:W5:Y:S01]  /*16e0*/  LDG.E R0, desc[UR6][R12.64] ;  /* 0x000000060c007981 */ /* 0x000162000c1e1900 */
[----:B------:R-:W-:Y:S01]  /*16f0*/  ISETP.GE.AND P1, PT, R9, RZ, PT ;  /* 0x000000ff0900720c */ /* 0x000fe20003f26270 */
[----:B------:R-:W-:Y:S01]  /*1700*/  BSSY.RECONVERGENT B0, `(.L_x_33) ;  /* 0x000001c000007945 */ /* 0x000fe20003800200 */
[----:B------:R-:W-:Y:S01]  /*1710*/  IMAD.WIDE R10, R27, 0x4, R18 ;  /* 0x000000041b0a7825 */ /* 0x000fe200078e0212 */
[----:B------:R-:W-:-:S10]  /*1720*/  ISETP.NE.AND P0, PT, R7, RZ, PT ;  /* 0x000000ff0700720c */ /* 0x000fd40003f05270 */
[----:B------:R-:W-:Y:S05]  /*1730*/  @!P1 BRA `(.L_x_34) ;  /* 0x0000000000609947 */ /* 0x000fea0003800000 */
[-C--:B------:R-:W-:Y:S02]  /*1740*/  IABS R2, R5.reuse ;  /* 0x0000000500027213 */ /* 0x080fe40000000000 */
[----:B------:R-:W-:Y:S02]  /*1750*/  IABS R8, R5 ;  /* 0x0000000500087213 */ /* 0x000fe40000000000 */
[----:B------:R-:W2:Y:S01]  /*1760*/  I2F.RP R6, R2 ;  /* 0x0000000200067306 */ /* 0x000ea20000209400 */
[----:B------:R-:W-:Y:S02]  /*1770*/  ISETP.GE.AND P1, PT, R9, RZ, PT ;  /* 0x000000ff0900720c */ /* 0x000fe40003f26270 */
[----:B------:R-:W-:Y:S01]  /*1780*/  IMAD.MOV R8, RZ, RZ, -R8 ;  /* 0x000000ffff087224 */ /* 0x000fe200078e0a08 */
[----:B------:R-:W-:-:S04]  /*1790*/  ISETP.NE.AND P2, PT, R5, RZ, PT ;  /* 0x000000ff0500720c */ /* 0x000fc80003f45270 */
[----:B--2---:R-:W0:Y:S02]  /*17a0*/  MUFU.RCP R6, R6 ;  /* 0x0000000600067308 */ /* 0x004e240000001000 */
[----:B0-----:R-:W-:Y:S01]  /*17b0*/  VIADD R12, R6, 0xffffffe ;  /* 0x0ffffffe060c7836 */ /* 0x001fe20000000000 */
[----:B------:R-:W-:-:S05]  /*17c0*/  IABS R6, R9 ;  /* 0x0000000900067213 */ /* 0x000fca0000000000 */
[----:B------:R0:W2:Y:S02]  /*17d0*/  F2I.FTZ.U32.TRUNC.NTZ R13, R12 ;  /* 0x0000000c000d7305 */ /* 0x0000a4000021f000 */
[----:B0-----:R-:W-:Y:S01]  /*17e0*/  IMAD.MOV.U32 R12, RZ, RZ, RZ ;  /* 0x000000ffff0c7224 */ /* 0x001fe200078e00ff */
[----:B--2---:R-:W-:-:S05]  /*17f0*/  IADD3 R15, PT, PT, RZ, -R13, RZ ;  /* 0x8000000dff0f7210 */ /* 0x004fca0007ffe0ff */
[----:B------:R-:W-:-:S04]  /*1800*/  IMAD R15, R15, R2, RZ ;  /* 0x000000020f0f7224 */ /* 0x000fc800078e02ff */
[----:B------:R-:W-:-:S06]  /*1810*/  IMAD.HI.U32 R15, R13, R15, R12 ;  /* 0x0000000f0d0f7227 */ /* 0x000fcc00078e000c */
[----:B------:R-:W-:-:S04]  /*1820*/  IMAD.HI.U32 R15, R15, R6, RZ ;  /* 0x000000060f0f7227 */ /* 0x000fc800078e00ff */
[----:B------:R-:W-:-:S05]  /*1830*/  IMAD R15, R15, R8, R6 ;  /* 0x000000080f0f7224 */ /* 0x000fca00078e0206 */
[----:B------:R-:W-:-:S13]  /*1840*/  ISETP.GT.U32.AND P0, PT, R2, R15, PT ;  /* 0x0000000f0200720c */ /* 0x000fda0003f04070 */
[----:B------:R-:W-:-:S05]  /*1850*/  @!P0 IMAD.IADD R15, R15, 0x1, -R2 ;  /* 0x000000010f0f8824 */ /* 0x000fca00078e0a02 */
[----:B------:R-:W-:-:S13]  /*1860*/  ISETP.GT.U32.AND P0, PT, R2, R15, PT ;  /* 0x0000000f0200720c */ /* 0x000fda0003f04070 */
[----:B------:R-:W-:-:S05]  /*1870*/  @!P0 IMAD.IADD R15, R15, 0x1, -R2 ;  /* 0x000000010f0f8824 */ /* 0x000fca00078e0a02 */
[----:B------:R-:W-:-:S05]  /*1880*/  MOV R2, R15 ;  /* 0x0000000f00027202 */ /* 0x000fca0000000f00 */
[----:B------:R-:W-:Y:S01]  /*1890*/  @!P1 IMAD.MOV R2, RZ, RZ, -R2 ;  /* 0x000000ffff029224 */ /* 0x000fe200078e0a02 */
[----:B------:R-:W-:-:S04]  /*18a0*/  @!P2 LOP3.LUT R2, RZ, R5, RZ, 0x33, !PT ;  /* 0x00000005ff02a212 */ /* 0x000fc800078e33ff */
[----:B------:R-:W-:-:S13]  /*18b0*/  ISETP.NE.AND P0, PT, R2, RZ, PT ;  /* 0x000000ff0200720c */ /* 0x000fda0003f05270 */
.L_x_34:
[----:B------:R-:W-:Y:S05]  /*18c0*/  BSYNC.RECONVERGENT B0 ;  /* 0x0000000000007941 */ /* 0x000fea0003800200 */
.L_x_33:
[----:B------:R-:W-:Y:S01]  /*18d0*/  BSSY.RECONVERGENT B0, `(.L_x_35) ;  /* 0x000000a000007945 */ /* 0x000fe20003800200 */
[----:B0-----:R-:W-:-:S04]  /*18e0*/  IMAD.WIDE R12, R35, 0x4, R18 ;  /* 0x00000004230c7825 */ /* 0x001fc800078e0212 */
[----:B------:R-:W-:Y:S01]  /*18f0*/  IMAD.WIDE R14, R25, 0x4, R18 ;  /* 0x00000004190e7825 */ /* 0x000fe200078e0212 */
[----:B------:R-:W-:Y:S06]  /*1900*/  @!P0 BRA `(.L_x_36) ;  /* 0x0000000000088947 */ /* 0x000fec0003800000 */
[----:B------:R2:W5:Y:S01]  /*1910*/  LDG.E R17, desc[UR6][R14.64] ;  /* 0x000000060e117981 */ /* 0x000562000c1e1900 */
[----:B------:R-:W-:Y:S05]  /*1920*/  BRA `(.L_x_37) ;  /* 0x0000000000107947 */ /* 0x000fea0003800000 */
.L_x_36:
[----:B------:R-:W-:-:S13]  /*1930*/  ISETP.NE.AND P0, PT, R9, RZ, PT ;  /* 0x000000ff0900720c */ /* 0x000fda0003f05270 */
[----:B------:R0:W5:Y:S04]  /*1940*/  @P0 LDG.E R17, desc[UR6][R14.64] ;  /* 0x000000060e110981 */ /* 0x000168000c1e1900 */
[----:B-----5:R0:W5:Y:S04]  /*1950*/  @P0 LDG.E R0, desc[UR6][R12.64] ;  /* 0x000000060c000981 */ /* 0x020168000c1e1900 */
[----:B------:R0:W5:Y:S02]  /*1960*/  @!P0 LDG.E R17, desc[UR6][R10.64] ;  /* 0x000000060a118981 */ /* 0x000164000c1e1900 */
.L_x_37:
[----:B------:R-:W-:Y:S05]  /*1970*/  BSYNC.RECONVERGENT B0 ;  /* 0x0000000000007941 */ /* 0x000fea0003800200 */
.L_x_35:
[----:B0-----:R-:W2:Y:S01]  /*1980*/  MUFU.RCP64H R13, 0.0019999984651803970337 ;  /* 0x3f60624d000d7908 */ /* 0x001ea20000001800 */
[----:B------:R-:W-:Y:S02]  /*1990*/  IMAD.MOV.U32 R10, RZ, RZ, -0x2d0e5604 ;  /* 0xd2f1a9fcff0a7424 */ /* 0x000fe400078e00ff */
[----:B-----5:R-:W-:Y:S01]  /*19a0*/  FADD R0, -R17, R0 ;  /* 0x0000000011007221 */ /* 0x020fe20000000100 */
[----:B------:R-:W-:Y:S01]  /*19b0*/  IMAD.MOV.U32 R11, RZ, RZ, 0x3f60624d ;  /* 0x3f60624dff0b7424 */ /* 0x000fe200078e00ff */
[----:B------:R-:W-:Y:S01]  /*19c0*/  BSSY.RECONVERGENT B0, `(.L_x_38) ;  /* 0x0000015000007945 */ /* 0x000fe20003800200 */
[----:B------:R-:W-:-:S06]  /*19d0*/  IMAD.MOV.U32 R12, RZ, RZ, 0x1 ;  /* 0x00000001ff0c7424 */ /* 0x000fcc00078e00ff */
[----:B--2---:R-:W-:-:S08]  /*19e0*/  DFMA R14, R12, -R10, 1 ;  /* 0x3ff000000c0e742b */ /* 0x004fd0000000080a */
[----:B------:R-:W-:-:S08]  /*19f0*/  DFMA R14, R14, R14, R14 ;  /* 0x0000000e0e0e722b */ /* 0x000fd0000000000e */
[----:B------:R-:W-:Y:S02]  /*1a00*/  DFMA R12, R12, R14, R12 ;  /* 0x0000000e0c0c722b */ /* 0x000fe4000000000c */
[----:B------:R-:W0:Y:S06]  /*1a10*/  F2F.F64.F32 R14, R0 ;  /* 0x00000000000e7310 */ /* 0x000e2c0000201800 */
[----:B------:R-:W-:-:S08]  /*1a20*/  DFMA R16, R12, -R10, 1 ;  /* 0x3ff000000c10742b */ /* 0x000fd0000000080a */
[----:B------:R-:W-:Y:S01]  /*1a30*/  DFMA R16, R12, R16, R12 ;  /* 0x000000100c10722b */ /* 0x000fe2000000000c */
[----:B0-----:R-:W-:-:S07]  /*1a40*/  FSETP.GEU.AND P1, PT, |R15|, 6.5827683646048100446e-37, PT ;  /* 0x036000000f00780b */ /* 0x001fce0003f2e200 */
[----:B------:R-:W-:-:S08]  /*1a50*/  DMUL R12, R16, R14 ;  /* 0x0000000e100c7228 */ /* 0x000fd00000000000 */
[----:B------:R-:W-:-:S08]  /*1a60*/  DFMA R10, R12, -R10, R14 ;  /* 0x8000000a0c0a722b */ /* 0x000fd0000000000e */
[----:B------:R-:W-:-:S10]  /*1a70*/  DFMA R10, R16, R10, R12 ;  /* 0x0000000a100a722b */ /* 0x000fd4000000000c */
[----:B------:R-:W-:-:S05]  /*1a80*/  FFMA R2, RZ, 0.87649995088577270508, R11 ;  /* 0x3f60624dff027823 */ /* 0x000fca000000000b */
[----:B------:R-:W-:-:S13]  /*1a90*/  FSETP.GT.AND P0, PT, |R2|, 1.469367938527859385e-39, PT ;  /* 0x001000000200780b */ /* 0x000fda0003f04200 */
[----:B------:R-:W-:Y:S05]  /*1aa0*/  @P0 BRA P1, `(.L_x_39) ;  /* 0x0000000000180947 */ /* 0x000fea0000800000 */
[----:B------:R-:W-:Y:S01]  /*1ab0*/  MOV R12, R14 ;  /* 0x0000000e000c7202 */ /* 0x000fe20000000f00 */
[----:B------:R-:W-:Y:S01]  /*1ac0*/  IMAD.MOV.U32 R13, RZ, RZ, R15 ;  /* 0x000000ffff0d7224 */ /* 0x000fe200078e000f */
[----:B------:R-:W-:-:S07]  /*1ad0*/  MOV R10, 0x1af0 ;  /* 0x00001af0000a7802 */ /* 0x000fce0000000f00 */
[----:B-1----:R-:W-:Y:S05]  /*1ae0*/  CALL.REL.NOINC `($__internal_0_$__cuda_sm20_div_rn_f64_full) ;  /* 0x00000000003c7944 */ /* 0x002fea0003c00000 */
[----:B------:R-:W-:Y:S02]  /*1af0*/  IMAD.MOV.U32 R10, RZ, RZ, R42 ;  /* 0x000000ffff0a7224 */ /* 0x000fe400078e002a */
[----:B------:R-:W-:-:S07]  /*1b00*/  IMAD.MOV.U32 R11, RZ, RZ, R43 ;  /* 0x000000ffff0b7224 */ /* 0x000fce00078e002b */
.L_x_39:
[----:B------:R-:W-:Y:S05]  /*1b10*/  BSYNC.RECONVERGENT B0 ;  /* 0x0000000000007941 */ /* 0x000fea0003800200 */
.L_x_38:
[----:B------:R-:W0:Y:S01]  /*1b20*/  F2F.F32.F64 R11, R10 ;  /* 0x0000000a000b7310 */ /* 0x000e220000301000 */
[----:B-1----:R-:W-:Y:S01]  /*1b30*/  IMAD.WIDE R12, R23, 0x4, R20 ;  /* 0x00000004170c7825 */ /* 0x002fe200078e0214 */
[----:B------:R-:W-:-:S03]  /*1b40*/  IADD3 R27, PT, PT, R27, 0x1, RZ ;  /* 0x000000011b1b7810 */ /* 0x000fc60007ffe0ff */
[----:B------:R-:W-:Y:S02]  /*1b50*/  VIADD R4, R4, 0x1 ;  /* 0x0000000104047836 */ /* 0x000fe40000000000 */
[----:B------:R-:W-:Y:S02]  /*1b60*/  VIADD R35, R35, 0x1 ;  /* 0x0000000123237836 */ /* 0x000fe40000000000 */
[----:B------:R-:W-:Y:S01]  /*1b70*/  VIADD R25, R25, 0x1 ;  /* 0x0000000119197836 */ /* 0x000fe20000000000 */
[----:B------:R-:W-:Y:S01]  /*1b80*/  ISETP.NE.AND P0, PT, R4, RZ, PT ;  /* 0x000000ff0400720c */ /* 0x000fe20003f05270 */
[----:B------:R-:W-:Y:S02]  /*1b90*/  VIADD R37, R37, 0x1 ;  /* 0x0000000125257836 */ /* 0x000fe40000000000 */
[----:B------:R-:W-:Y:S01]  /*1ba0*/  VIADD R23, R23, 0x1 ;  /* 0x0000000117177836 */ /* 0x000fe20000000000 */
[----:B0-----:R2:W-:Y:S09]  /*1bb0*/  STG.E desc[UR6][R12.64], R11 ;  /* 0x0000000b0c007986 */ /* 0x0015f2000c101906 */
[----:B------:R-:W-:Y:S05]  /*1bc0*/  @P0 BRA `(.L_x_40) ;  /* 0xfffffff800c00947 */ /* 0x000fea000383ffff */
[----:B------:R-:W-:Y:S05]  /*1bd0*/  EXIT ;  /* 0x000000000000794d */ /* 0x000fea0003800000 */
        .weak           $__internal_0_$__cuda_sm20_div_rn_f64_full
        .type           $__internal_0_$__cuda_sm20_div_rn_f64_full,@function
        .size           $__internal_0_$__cuda_sm20_div_rn_f64_full,(.L_x_127 - $__internal_0_$__cuda_sm20_div_rn_f64_full)
$__internal_0_$__cuda_sm20_div_rn_f64_full:
[C---:B------:R-:W-:Y:S01]  /*1be0*/  FSETP.GEU.AND P0, PT, |R3|.reuse, 1.469367938527859385e-39, PT ;  /* 0x001000000300780b */ /* 0x040fe20003f0e200 */
[----:B------:R-:W-:Y:S01]  /*1bf0*/  IMAD.U32 R14, RZ, RZ, UR5 ;  /* 0x00000005ff0e7e24 */ /* 0x000fe2000f8e00ff */
[----:B------:R-:W-:Y:S01]  /*1c00*/  LOP3.LUT R11, R3, 0x800fffff, RZ, 0xc0, !PT ;  /* 0x800fffff030b7812 */ /* 0x000fe200078ec0ff */
[----:B------:R-:W-:Y:S01]  /*1c10*/  IMAD.MOV.U32 R15, RZ, RZ, R3 ;  /* 0x000000ffff0f7224 */ /* 0x000fe200078e0003 */
[----:B------:R-:W-:Y:S01]  /*1c20*/  MOV R16, UR5 ;  /* 0x0000000500107c02 */ /* 0x000fe20008000f00 */
[----:B------:R-:W-:Y:S01]  /*1c30*/  IMAD.MOV.U32 R32, RZ, RZ, 0x1 ;  /* 0x00000001ff207424 */ /* 0x000fe200078e00ff */
[----:B------:R-:W-:Y:S01]  /*1c40*/  LOP3.LUT R17, R11, 0x3ff00000, RZ, 0xfc, !PT ;  /* 0x3ff000000b117812 */ /* 0x000fe200078efcff */
[----:B------:R-:W-:Y:S01]  /*1c50*/  IMAD.MOV.U32 R34, RZ, RZ, 0x1ca00000 ;  /* 0x1ca00000ff227424 */ /* 0x000fe200078e00ff */
[C---:B------:R-:W-:Y:S01]  /*1c60*/  FSETP.GEU.AND P3, PT, |R13|.reuse, 1.469367938527859385e-39, PT ;  /* 0x001000000d00780b */ /* 0x040fe20003f6e200 */
[----:B------:R-:W-:Y:S01]  /*1c70*/  BSSY.RECONVERGENT B1, `(.L_x_41) ;  /* 0x0000050000017945 */ /* 0x000fe20003800200 */
[----:B------:R-:W-:-:S02]  /*1c80*/  LOP3.LUT R11, R13, 0x7ff00000, RZ, 0xc0, !PT ;  /* 0x7ff000000d0b7812 */ /* 0x000fc400078ec0ff */
[----:B------:R-:W-:Y:S01]  /*1c90*/  LOP3.LUT R36, R3, 0x7ff00000, RZ, 0xc0, !PT ;  /* 0x7ff0000003247812 */ /* 0x000fe200078ec0ff */
[----:B------:R-:W-:-:S03]  /*1ca0*/  @!P0 DMUL R16, R14, 8.98846567431157953865e+307 ;  /* 0x7fe000000e108828 */ /* 0x000fc60000000000 */
[----:B------:R-:W-:-:S03]  /*1cb0*/  ISETP.GE.U32.AND P2, PT, R11, R36, PT ;  /* 0x000000240b00720c */ /* 0x000fc60003f46070 */
[----:B------:R-:W0:Y:S01]  /*1cc0*/  MUFU.RCP64H R33, R17 ;  /* 0x0000001100217308 */ /* 0x000e220000001800 */
[----:B------:R-:W-:Y:S02]  /*1cd0*/  SEL R29, R34, 0x63400000, !P2 ;  /* 0x63400000221d7807 */ /* 0x000fe40005000000 */
[----:B------:R-:W-:Y:S02]  /*1ce0*/  @!P3 LOP3.LUT R28, R15, 0x7ff00000, RZ, 0xc0, !PT ;  /* 0x7ff000000f1cb812 */ /* 0x000fe400078ec0ff */
[----:B------:R-:W-:Y:S02]  /*1cf0*/  LOP3.LUT R29, R29, 0x800fffff, R13, 0xf8, !PT ;  /* 0x800fffff1d1d7812 */ /* 0x000fe400078ef80d */
[----:B------:R-:W-:Y:S02]  /*1d00*/  @!P3 ISETP.GE.U32.AND P4, PT, R11, R28, PT ;  /* 0x0000001c0b00b20c */ /* 0x000fe40003f86070 */
[----:B------:R-:W-:Y:S01]  /*1d10*/  @!P0 LOP3.LUT R36, R17, 0x7ff00000, RZ, 0xc0, !PT ;  /* 0x7ff0000011248812 */ /* 0x000fe200078ec0ff */
[----:B0-----:R-:W-:-:S08]  /*1d20*/  DFMA R30, R32, -R16, 1 ;  /* 0x3ff00000201e742b */ /* 0x001fd00000000810 */
[----:B------:R-:W-:-:S08]  /*1d30*/  DFMA R30, R30, R30, R30 ;  /* 0x0000001e1e1e722b */ /* 0x000fd0000000001e */
[----:B------:R-:W-:Y:S01]  /*1d40*/  DFMA R30, R32, R30, R32 ;  /* 0x0000001e201e722b */ /* 0x000fe20000000020 */
[----:B------:R-:W-:Y:S01]  /*1d50*/  @!P3 SEL R33, R34, 0x63400000, !P4 ;  /* 0x634000002221b807 */ /* 0x000fe20006000000 */
[----:B------:R-:W-:-:S03]  /*1d60*/  @!P3 IMAD.MOV.U32 R32, RZ, RZ, RZ ;  /* 0x000000ffff20b224 */ /* 0x000fc600078e00ff */
[----:B------:R-:W-:-:S03]  /*1d70*/  @!P3 LOP3.LUT R28, R33, 0x80000000, R13, 0xf8, !PT ;  /* 0x80000000211cb812 */ /* 0x000fc600078ef80d */
[----:B------:R-:W-:Y:S01]  /*1d80*/  DFMA R42, R30, -R16, 1 ;  /* 0x3ff000001e2a742b */ /* 0x000fe20000000810 */
[----:B------:R-:W-:Y:S02]  /*1d90*/  @!P3 LOP3.LUT R33, R28, 0x100000, RZ, 0xfc, !PT ;  /* 0x001000001c21b812 */ /* 0x000fe400078efcff */
[----:B------:R-:W-:-:S05]  /*1da0*/  MOV R28, R12 ;  /* 0x0000000c001c7202 */ /* 0x000fca0000000f00 */
[----:B------:R-:W-:Y:S02]  /*1db0*/  DFMA R42, R30, R42, R30 ;  /* 0x0000002a1e2a722b */ /* 0x000fe4000000001e */
[----:B------:R-:W-:-:S08]  /*1dc0*/  @!P3 DFMA R28, R28, 2, -R32 ;  /* 0x400000001c1cb82b */ /* 0x000fd00000000820 */
[----:B------:R-:W-:-:S08]  /*1dd0*/  DMUL R30, R42, R28 ;  /* 0x0000001c2a1e7228 */ /* 0x000fd00000000000 */
[----:B------:R-:W-:-:S08]  /*1de0*/  DFMA R32, R30, -R16, R28 ;  /* 0x800000101e20722b */ /* 0x000fd0000000001c */
[----:B------:R-:W-:Y:S01]  /*1df0*/  DFMA R32, R42, R32, R30 ;  /* 0x000000202a20722b */ /* 0x000fe2000000001e */
[----:B------:R-:W-:Y:S01]  /*1e00*/  IMAD.MOV.U32 R30, RZ, RZ, R11 ;  /* 0x000000ffff1e7224 */ /* 0x000fe200078e000b */
[----:B------:R-:W-:-:S05]  /*1e10*/  @!P3 LOP3.LUT R30, R29, 0x7ff00000, RZ, 0xc0, !PT ;  /* 0x7ff000001d1eb812 */ /* 0x000fca00078ec0ff */
[----:B------:R-:W-:-:S05]  /*1e20*/  VIADD R31, R30, 0xffffffff ;  /* 0xffffffff1e1f7836 */ /* 0x000fca0000000000 */
[----:B------:R-:W-:Y:S01]  /*1e30*/  ISETP.GT.U32.AND P0, PT, R31, 0x7feffffe, PT ;  /* 0x7feffffe1f00780c */ /* 0x000fe20003f04070 */
[----:B------:R-:W-:-:S05]  /*1e40*/  VIADD R31, R36, 0xffffffff ;  /* 0xffffffff241f7836 */ /* 0x000fca0000000000 */
[----:B------:R-:W-:-:S13]  /*1e50*/  ISETP.GT.U32.OR P0, PT, R31, 0x7feffffe, P0 ;  /* 0x7feffffe1f00780c */ /* 0x000fda0000704470 */
[----:B------:R-:W-:Y:S05]  /*1e60*/  @P0 BRA `(.L_x_42) ;  /* 0x00000000006c0947 */ /* 0x000fea0003800000 */
[----:B------:R-:W-:Y:S01]  /*1e70*/  LOP3.LUT R12, R15, 0x7ff00000, RZ, 0xc0, !PT ;  /* 0x7ff000000f0c7812 */ /* 0x000fe200078ec0ff */
[----:B------:R-:W-:-:S03]  /*1e80*/  IMAD.MOV.U32 R30, RZ, RZ, RZ ;  /* 0x000000ffff1e7224 */ /* 0x000fc600078e00ff */
[CC--:B------:R-:W-:Y:S02]  /*1e90*/  VIADDMNMX R13, R11.reuse, -R12.reuse, 0xb9600000, !PT ;  /* 0xb96000000b0d7446 */ /* 0x0c0fe4000780090c */
[----:B------:R-:W-:Y:S02]  /*1ea0*/  ISETP.GE.U32.AND P0, PT, R11, R12, PT ;  /* 0x0000000c0b00720c */ /* 0x000fe40003f06070 */
[----:B------:R-:W-:Y:S02]  /*1eb0*/  VIMNMX R13, PT, PT, R13, 0x46a00000, PT ;  /* 0x46a000000d0d7848 */ /* 0x000fe40003fe0100 */
[----:B------:R-:W-:-:S04]  /*1ec0*/  SEL R34, R34, 0x63400000, !P0 ;  /* 0x6340000022227807 */ /* 0x000fc80004000000 */
[----:B------:R-:W-:-:S05]  /*1ed0*/  IADD3 R13, PT, PT, -R34, R13, RZ ;  /* 0x0000000d220d7210 */ /* 0x000fca0007ffe1ff */
[----:B------:R-:W-:-:S06]  /*1ee0*/  VIADD R31, R13, 0x7fe00000 ;  /* 0x7fe000000d1f7836 */ /* 0x000fcc0000000000 */
[----:B------:R-:W-:-:S10]  /*1ef0*/  DMUL R42, R32, R30 ;  /* 0x0000001e202a7228 */ /* 0x000fd40000000000 */
[----:B------:R-:W-:-:S13]  /*1f00*/  FSETP.GTU.AND P0, PT, |R43|, 1.469367938527859385e-39, PT ;  /* 0x001000002b00780b */ /* 0x000fda0003f0c200 */
[----:B------:R-:W-:Y:S05]  /*1f10*/  @P0 BRA `(.L_x_43) ;  /* 0x0000000000940947 */ /* 0x000fea0003800000 */
[----:B------:R-:W-:Y:S01]  /*1f20*/  DFMA R16, R32, -R16, R28 ;  /* 0x800000102010722b */ /* 0x000fe2000000001c */
[----:B------:R-:W-:-:S09]  /*1f30*/  IMAD.MOV.U32 R30, RZ, RZ, RZ ;  /* 0x000000ffff1e7224 */ /* 0x000fd200078e00ff */
[C---:B------:R-:W-:Y:S02]  /*1f40*/  FSETP.NEU.AND P0, PT, R17.reuse, RZ, PT ;  /* 0x000000ff1100720b */ /* 0x040fe40003f0d000 */
[----:B------:R-:W-:-:S04]  /*1f50*/  LOP3.LUT R11, R17, 0x80000000, R15, 0x48, !PT ;  /* 0x80000000110b7812 */ /* 0x000fc800078e480f */
[----:B------:R-:W-:-:S07]  /*1f60*/  LOP3.LUT R31, R11, R31, RZ, 0xfc, !PT ;  /* 0x0000001f0b1f7212 */ /* 0x000fce00078efcff */
[----:B------:R-:W-:Y:S05]  /*1f70*/  @!P0 BRA `(.L_x_43) ;  /* 0x00000000007c8947 */ /* 0x000fea0003800000 */
[----:B------:R-:W-:Y:S01]  /*1f80*/  IMAD.MOV R15, RZ, RZ, -R13 ;  /* 0x000000ffff0f7224 */ /* 0x000fe200078e0a0d */
[----:B------:R-:W-:Y:S01]  /*1f90*/  MOV R14, RZ ;  /* 0x000000ff000e7202 */ /* 0x000fe20000000f00 */
[----:B------:R-:W-:Y:S01]  /*1fa0*/  DMUL.RP R30, R32, R30 ;  /* 0x0000001e201e7228 */ /* 0x000fe20000008000 */
[----:B------:R-:W-:-:S04]  /*1fb0*/  IADD3 R13, PT, PT, -R13, -0x43300000, RZ ;  /* 0xbcd000000d0d7810 */ /* 0x000fc80007ffe1ff */
[----:B------:R-:W-:-:S05]  /*1fc0*/  DFMA R14, R42, -R14, R32 ;  /* 0x8000000e2a0e722b */ /* 0x000fca0000000020 */
[----:B------:R-:W-:-:S05]  /*1fd0*/  LOP3.LUT R11, R31, R11, RZ, 0x3c, !PT ;  /* 0x0000000b1f0b7212 */ /* 0x000fca00078e3cff */
[----:B------:R-:W-:-:S04]  /*1fe0*/  FSETP.NEU.AND P0, PT, |R15|, R13, PT ;  /* 0x0000000d0f00720b */ /* 0x000fc80003f0d200 */
[----:B------:R-:W-:Y:S02]  /*1ff0*/  FSEL R42, R30, R42, !P0 ;  /* 0x0000002a1e2a7208 */ /* 0x000fe40004000000 */
[----:B------:R-:W-:Y:S01]  /*2000*/  FSEL R43, R11, R43, !P0 ;  /* 0x0000002b0b2b7208 */ /* 0x000fe20004000000 */
[----:B------:R-:W-:Y:S06]  /*2010*/  BRA `(.L_x_43) ;  /* 0x0000000000547947 */ /* 0x000fec0003800000 */
.L_x_42:
[----:B------:R-:W-:-:S14]  /*2020*/  DSETP.NAN.AND P0, PT, R12, R12, PT ;  /* 0x0000000c0c00722a */ /* 0x000fdc0003f08000 */
[----:B------:R-:W-:Y:S05]  /*2030*/  @P0 BRA `(.L_x_44) ;  /* 0x0000000000440947 */ /* 0x000fea0003800000 */
[----:B------:R-:W-:-:S14]  /*2040*/  DSETP.NAN.AND P0, PT, R14, R14, PT ;  /* 0x0000000e0e00722a */ /* 0x000fdc0003f08000 */
[----:B------:R-:W-:Y:S05]  /*2050*/  @P0 BRA `(.L_x_45) ;  /* 0x0000000000300947 */ /* 0x000fea0003800000 */
[----:B------:R-:W-:Y:S01]  /*2060*/  ISETP.NE.AND P0, PT, R30, R36, PT ;  /* 0x000000241e00720c */ /* 0x000fe20003f05270 */
[----:B------:R-:W-:Y:S02]  /*2070*/  IMAD.MOV.U32 R42, RZ, RZ, 0x0 ;  /* 0x00000000ff2a7424 */ /* 0x000fe400078e00ff */
[----:B------:R-:W-:-:S10]  /*2080*/  IMAD.MOV.U32 R43, RZ, RZ, -0x80000 ;  /* 0xfff80000ff2b7424 */ /* 0x000fd400078e00ff */
[----:B------:R-:W-:Y:S05]  /*2090*/  @!P0 BRA `(.L_x_43) ;  /* 0x0000000000348947 */ /* 0x000fea0003800000 */
[----:B------:R-:W-:Y:S02]  /*20a0*/  ISETP.NE.AND P0, PT, R30, 0x7ff00000, PT ;  /* 0x7ff000001e00780c */ /* 0x000fe40003f05270 */
[----:B------:R-:W-:Y:S02]  /*20b0*/  LOP3.LUT R43, R13, 0x80000000, R15, 0x48, !PT ;  /* 0x800000000d2b7812 */ /* 0x000fe400078e480f */
[----:B------:R-:W-:-:S13]  /*20c0*/  ISETP.EQ.OR P0, PT, R36, RZ, !P0 ;  /* 0x000000ff2400720c */ /* 0x000fda0004702670 */
[----:B------:R-:W-:Y:S01]  /*20d0*/  @P0 LOP3.LUT R11, R43, 0x7ff00000, RZ, 0xfc, !PT ;  /* 0x7ff000002b0b0812 */ /* 0x000fe200078efcff */
[----:B------:R-:W-:Y:S02]  /*20e0*/  @!P0 IMAD.MOV.U32 R42, RZ, RZ, RZ ;  /* 0x000000ffff2a8224 */ /* 0x000fe400078e00ff */
[----:B------:R-:W-:Y:S01]  /*20f0*/  @P0 IMAD.MOV.U32 R42, RZ, RZ, RZ ;  /* 0x000000ffff2a0224 */ /* 0x000fe200078e00ff */
[----:B------:R-:W-:Y:S01]  /*2100*/  @P0 MOV R43, R11 ;  /* 0x0000000b002b0202 */ /* 0x000fe20000000f00 */
[----:B------:R-:W-:Y:S06]  /*2110*/  BRA `(.L_x_43) ;  /* 0x0000000000147947 */ /* 0x000fec0003800000 */
.L_x_45:
[----:B------:R-:W-:Y:S01]  /*2120*/  LOP3.LUT R43, R15, 0x80000, RZ, 0xfc, !PT ;  /* 0x000800000f2b7812 */ /* 0x000fe200078efcff */
[----:B------:R-:W-:Y:S01]  /*2130*/  IMAD.MOV.U32 R42, RZ, RZ, R14 ;  /* 0x000000ffff2a7224 */ /* 0x000fe200078e000e */
[----:B------:R-:W-:Y:S06]  /*2140*/  BRA `(.L_x_43) ;  /* 0x0000000000087947 */ /* 0x000fec0003800000 */
.L_x_44:
[----:B------:R-:W-:Y:S01]  /*2150*/  LOP3.LUT R43, R13, 0x80000, RZ, 0xfc, !PT ;  /* 0x000800000d2b7812 */ /* 0x000fe200078efcff */
[----:B------:R-:W-:-:S07]  /*2160*/  IMAD.MOV.U32 R42, RZ, RZ, R12 ;  /* 0x000000ffff2a7224 */ /* 0x000fce00078e000c */
.L_x_43:
[----:B------:R-:W-:Y:S05]  /*2170*/  BSYNC.RECONVERGENT B1 ;  /* 0x0000000000017941 */ /* 0x000fea0003800200 */
.L_x_41:
[----:B------:R-:W-:-:S04]  /*2180*/  IMAD.MOV.U32 R11, RZ, RZ, 0x0 ;  /* 0x00000000ff0b7424 */ /* 0x000fc800078e00ff */
[----:B------:R-:W-:Y:S05]  /*2190*/  RET.REL.NODEC R10 `(_Z15kernel_verticalPfS_iii) ;  /* 0xffffffdc0a987950 */ /* 0x000fea0003c3ffff */
.L_x_46:
[----:B------:R-:W-:-:S00]  /*21a0*/  BRA `(.L_x_46) ;  /* 0xfffffffc00fc7947 */ /* 0x000fc0000383ffff */
[----:B------:R-:W-:-:S00]  /*21b0*/  NOP ;  /* 0x0000000000007918 */ /* 0x000fc00000000000 */
        /* <DEDUP_REMOVED lines=12> */
.L_x_127:


//--------------------- .text._Z8kernel_2PfS_ii   --------------------------
	.section	.text._Z8kernel_2PfS_ii,"ax",@progbits
	.align	128
        .global         _Z8kernel_2PfS_ii
        .type           _Z8kernel_2PfS_ii,@function
        .size           _Z8kernel_2PfS_ii,(.L_x_128 - _Z8kernel_2PfS_ii)
        .other          _Z8kernel_2PfS_ii,@"STO_CUDA_ENTRY STV_DEFAULT"
_Z8kernel_2PfS_ii:
.text._Z8kernel_2PfS_ii:
[----:B------:R-:W-:Y:S01]  /*0000*/  LDC R1, c[0x0][0x37c] ;  /* 0x0000df00ff017b82 */ /* 0x000fe20000000800 */
[----:B------:R-:W0:Y:S01]  /*0010*/  S2R R4, SR_TID.X ;  /* 0x0000000000047919 */ /* 0x000e220000002100 */
[----:B------:R-:W1:Y:S01]  /*0020*/  LDCU UR5, c[0x0][0x394] ;  /* 0x00007280ff0577ac */ /* 0x000e620008000800 */
[----:B------:R-:W0:Y:S01]  /*0030*/  S2R R3, SR_CTAID.X ;  /* 0x0000000000037919 */ /* 0x000e220000002500 */
[----:B------:R-:W0:Y:S01]  /*0040*/  LDCU UR6, c[0x0][0x360] ;  /* 0x00006c00ff0677ac */ /* 0x000e220008000800 */
[----:B-1----:R-:W-:-:S04]  /*0050*/  USHF.R.S32.HI UR4, URZ, 0x1f, UR5 ;  /* 0x0000001fff047899 */ /* 0x002fc80008011405 */
[----:B------:R-:W-:-:S04]  /*0060*/  ULEA.HI UR4, UR4, UR5, URZ, 0x2 ;  /* 0x0000000504047291 */ /* 0x000fc8000f8f10ff */
[----:B------:R-:W-:Y:S01]  /*0070*/  USHF.R.S32.HI UR4, URZ, 0x2, UR4 ;  /* 0x00000002ff047899 */ /* 0x000fe20008011404 */
[----:B0-----:R-:W-:-:S05]  /*0080*/  IMAD R4, R3, UR6, R4 ;  /* 0x0000000603047c24 */ /* 0x001fca000f8e0204 */
[----:B------:R-:W-:-:S13]  /*0090*/  ISETP.GE.AND P0, PT, R4, UR4, PT ;  /* 0x0000000404007c0c */ /* 0x000fda000bf06270 */
[----:B------:R-:W-:Y:S05]  /*00a0*/  @P0 EXIT ;  /* 0x000000000000094d */ /* 0x000fea0003800000 */
[----:B------:R-:W0:Y:S02]  /*00b0*/  LDC R9, c[0x0][0x390] ;  /* 0x0000e400ff097b82 */ /* 0x000e240000000800 */
[----:B0-----:R-:W-:-:S13]  /*00c0*/  ISETP.GE.AND P0, PT, R9, 0x1, PT ;  /* 0x000000010900780c */ /* 0x001fda0003f06270 */
[----:B------:R-:W-:Y:S05]  /*00d0*/  @!P0 EXIT ;  /* 0x000000000000894d */ /* 0x000fea0003800000 */
[----:B------:R-:W0:Y:S01]  /*00e0*/  LDC.64 R22, c[0x0][0x380] ;  /* 0x0000e000ff167b82 */ /* 0x000e220000000a00 */
[----:B------:R-:W1:Y:S01]  /*00f0*/  LDCU.64 UR6, c[0x0][0x380] ;  /* 0x00007000ff0677ac */ /* 0x000e620008000a00 */
[-C--:B------:R-:W-:Y:S01]  /*0100*/  IMAD R4, R4, R9.reuse, RZ ;  /* 0x0000000904047224 */ /* 0x080fe200078e02ff */
[----:B------:R-:W-:Y:S01]  /*0110*/  SHF.R.S32.HI R3, RZ, 0x1f, R9 ;  /* 0x0000001fff037819 */ /* 0x000fe20000011409 */
[----:B------:R-:W2:Y:S03]  /*0120*/  LDCU.64 UR4, c[0x0][0x358] ;  /* 0x00006b00ff0477ac */ /* 0x000ea60008000a00 */
[----:B------:R-:W-:-:S04]  /*0130*/  IADD3 R0, P0, PT, R4, R9, RZ ;  /* 0x0000000904007210 */ /* 0x000fc80007f1e0ff */
[----:B------:R-:W-:Y:S02]  /*0140*/  LEA.HI.X.SX32 R3, R4, R3, 0x1, P0 ;  /* 0x0000000304037211 */ /* 0x000fe400000f0eff */
[----:B-1----:R-:W-:-:S04]  /*0150*/  LEA R32, P0, R0, UR6, 0x2 ;  /* 0x0000000600207c11 */ /* 0x002fc8000f8010ff */
[----:B------:R-:W-:Y:S01]  /*0160*/  LEA.HI.X R33, R0, UR7, R3, 0x2, P0 ;  /* 0x0000000700217c11 */ /* 0x000fe200080f1403 */
[----:B0-----:R-:W-:-:S04]  /*0170*/  IMAD.WIDE R22, R4, 0x4, R22 ;  /* 0x0000000404167825 */ /* 0x001fc800078e0216 */
[----:B--2---:R0:W5:Y:S04]  /*0180*/  LDG.E R32, desc[UR4][R32.64+-0x4] ;  /* 0xfffffc0420207981 */ /* 0x004168000c1e1900 */
[----:B------:R0:W5:Y:S01]  /*0190*/  LDG.E R31, desc[UR4][R22.64] ;  /* 0x00000004161f7981 */ /* 0x000162000c1e1900 */
[C---:B------:R-:W-:Y:S01]  /*01a0*/  ISETP.GE.U32.AND P0, PT, R9.reuse, 0x8, PT ;  /* 0x000000080900780c */ /* 0x040fe20003f06070 */
[----:B------:R-:W-:Y:S01]  /*01b0*/  UMOV UR6, 0xd2f1a9fc ;  /* 0xd2f1a9fc00067882 */ /* 0x000fe20000000000 */
[----:B------:R-:W-:Y:S01]  /*01c0*/  LOP3.LUT R2, R9, 0x7, RZ, 0xc0, !PT ;  /* 0x0000000709027812 */ /* 0x000fe200078ec0ff */
[----:B------:R-:W-:Y:S02]  /*01d0*/  IMAD.MOV.U32 R7, RZ, RZ, RZ ;  /* 0x000000ffff077224 */ /* 0x000fe400078e00ff */
[----:B------:R-:W-:-:S08]  /*01e0*/  IMAD.MOV.U32 R5, RZ, RZ, 0x3f60624d ;  /* 0x3f60624dff057424 */ /* 0x000fd000078e00ff */
[----:B0-----:R-:W-:Y:S05]  /*01f0*/  @!P0 BRA `(.L_x_47) ;  /* 0x0000001000008947 */ /* 0x001fea0003800000 */
[----:B------:R-:W0:Y:S01]  /*0200*/  LDC R3, c[0x0][0x390] ;  /* 0x0000e400ff037b82 */ /* 0x000e220000000800 */
[----:B------:R-:W-:Y:S01]  /*0210*/  LOP3.LUT R7, R9, 0x7ffffff8, RZ, 0xc0, !PT ;  /* 0x7ffffff809077812 */ /* 0x000fe200078ec0ff */
[----:B------:R-:W-:-:S06]  /*0220*/  IMAD.MOV.U32 R0, RZ, RZ, RZ ;  /* 0x000000ffff007224 */ /* 0x000fcc00078e00ff */
[----:B------:R-:W1:Y:S02]  /*0230*/  LDC.64 R20, c[0x0][0x388] ;  /* 0x0000e200ff147b82 */ /* 0x000e640000000a00 */
.L_x_64:
[----:B------:R-:W-:-:S05]  /*0240*/  VIADD R6, R0, 0x1 ;  /* 0x0000000100067836 */ /* 0x000fca0000000000 */
[----:B0-----:R-:W-:-:S04]  /*0250*/  ISETP.NE.AND P0, PT, R6, R3, PT ;  /* 0x000000030600720c */ /* 0x001fc80003f05270 */
[----:B------:R-:W-:-:S05]  /*0260*/  SEL R11, R6, RZ, P0 ;  /* 0x000000ff060b7207 */ /* 0x000fca0000000000 */
[----:B------:R-:W-:-:S05]  /*0270*/  IMAD.WIDE R10, R11, 0x4, R22 ;  /* 0x000000040b0a7825 */ /* 0x000fca00078e0216 */
[----:B--2---:R-:W2:Y:S01]  /*0280*/  LDG.E R33, desc[UR4][R10.64] ;  /* 0x000000040a217981 */ /* 0x004ea2000c1e1900 */
[----:B------:R-:W0:Y:S01]  /*0290*/  MUFU.RCP64H R13, 0.0019999984651803970337 ;  /* 0x3f60624d000d7908 */ /* 0x000e220000001800 */
[----:B------:R-:W-:Y:S02]  /*02a0*/  HFMA2 R9, -RZ, RZ, 1.84375, 806.5 ;  /* 0x3f60624dff097431 */ /* 0x000fe400000001ff */
[----:B------:R-:W-:Y:S01]  /*02b0*/  IMAD.MOV.U32 R8, RZ, RZ, -0x2d0e5604 ;  /* 0xd2f1a9fcff087424 */ /* 0x000fe200078e00ff */
[----:B------:R-:W-:Y:S01]  /*02c0*/  BSSY.RECONVERGENT B1, `(.L_x_48) ;  /* 0x0000014000017945 */ /* 0x000fe20003800200 */
[----:B------:R-:W-:-:S06]  /*02d0*/  IMAD.MOV.U32 R12, RZ, RZ, 0x1 ;  /* 0x00000001ff0c7424 */ /* 0x000fcc00078e00ff */
[----:B0-----:R-:W-:-:S08]  /*02e0*/  DFMA R14, R12, -R8, 1 ;  /* 0x3ff000000c0e742b */ /* 0x001fd00000000808 */
[----:B------:R-:W-:-:S08]  /*02f0*/  DFMA R14, R14, R14, R14 ;  /* 0x0000000e0e0e722b */ /* 0x000fd0000000000e */
[----:B------:R-:W-:-:S08]  /*0300*/  DFMA R14, R12, R14, R12 ;  /* 0x0000000e0c0e722b */ /* 0x000fd0000000000c */
[----:B------:R-:W-:-:S08]  /*0310*/  DFMA R16, R14, -R8, 1 ;  /* 0x3ff000000e10742b */ /* 0x000fd00000000808 */
[----:B------:R-:W-:Y:S01]  /*0320*/  DFMA R16, R14, R16, R14 ;  /* 0x000000100e10722b */ /* 0x000fe2000000000e */
[----:B--2--5:R-:W-:-:S06]  /*0330*/  FADD R12, R33, -R32 ;  /* 0x80000020210c7221 */ /* 0x024fcc0000000000 */
[----:B------:R-:W0:Y:S02]  /*0340*/  F2F.F64.F32 R12, R12 ;  /* 0x0000000c000c7310 */ /* 0x000e240000201800 */
        /* <DEDUP_REMOVED lines=8> */
[----:B-1----:R-:W-:Y:S05]  /*03d0*/  CALL.REL.NOINC `($__internal_1_$__cuda_sm20_div_rn_f64_full) ;  /* 0x0000001c00647944 */ /* 0x002fea0003c00000 */
[----:B------:R-:W-:Y:S02]  /*03e0*/  IMAD.MOV.U32 R8, RZ, RZ, R24 ;  /* 0x000000ffff087224 */ /* 0x000fe400078e0018 */
[----:B------:R-:W-:-:S07]  /*03f0*/  IMAD.MOV.U32 R9, RZ, RZ, R25 ;  /* 0x000000ffff097224 */ /* 0x000fce00078e0019 */
.L_x_49:
[----:B------:R-:W-:Y:S05]  /*0400*/  BSYNC.RECONVERGENT B1 ;  /* 0x0000000000017941 */ /* 0x000fea0003800200 */
.L_x_48:
[----:B------:R-:W-:Y:S01]  /*0410*/  VIADD R6, R0, 0x2 ;  /* 0x0000000200067836 */ /* 0x000fe20000000000 */
[----:B------:R-:W0:Y:S01]  /*0420*/  F2F.F32.F64 R25, R8 ;  /* 0x0000000800197310 */ /* 0x000e220000301000 */
[----:B------:R-:W-:-:S03]  /*0430*/  IMAD.IADD R19, R4, 0x1, R0 ;  /* 0x0000000104137824 */ /* 0x000fc600078e0200 */
[----:B------:R-:W-:Y:S01]  /*0440*/  ISETP.NE.AND P0, PT, R6, R3, PT ;  /* 0x000000030600720c */ /* 0x000fe20003f05270 */
[----:B-1----:R-:W-:-:S03]  /*0450*/  IMAD.WIDE R18, R19, 0x4, R20 ;  /* 0x0000000413127825 */ /* 0x002fc600078e0214 */
[----:B------:R-:W-:-:S05]  /*0460*/  SEL R15, R6, RZ, P0 ;  /* 0x000000ff060f7207 */ /* 0x000fca0000000000 */
[----:B------:R-:W-:Y:S01]  /*0470*/  IMAD.WIDE R14, R15, 0x4, R22 ;  /* 0x000000040f0e7825 */ /* 0x000fe200078e0216 */
[----:B0-----:R0:W-:Y:S04]  /*0480*/  STG.E desc[UR4][R18.64], R25 ;  /* 0x0000001912007986 */ /* 0x0011e8000c101904 */
[----:B------:R-:W2:Y:S01]  /*0490*/  LDG.E R32, desc[UR4][R14.64] ;  /* 0x000000040e207981 */ /* 0x000ea2000c1e1900 */
[----:B------:R-:W1:Y:S01]  /*04a0*/  MUFU.RCP64H R13, 0.0019999984651803970337 ;  /* 0x3f60624d000d7908 */ /* 0x000e620000001800 */
[----:B------:R-:W-:Y:S01]  /*04b0*/  MOV R10, 0xd2f1a9fc ;  /* 0xd2f1a9fc000a7802 */ /* 0x000fe20000000f00 */
[----:B------:R-:W-:Y:S01]  /*04c0*/  IMAD.MOV.U32 R11, RZ, RZ, 0x3f60624d ;  /* 0x3f60624dff0b7424 */ /* 0x000fe200078e00ff */
[----:B------:R-:W-:Y:S01]  /*04d0*/  BSSY.RECONVERGENT B1, `(.L_x_50) ;  /* 0x0000014000017945 */ /* 0x000fe20003800200 */
[----:B------:R-:W-:-:S06]  /*04e0*/  IMAD.MOV.U32 R12, RZ, RZ, 0x1 ;  /* 0x00000001ff0c7424 */ /* 0x000fcc00078e00ff */
[----:B-1----:R-:W-:-:S08]  /*04f0*/  DFMA R8, R12, -R10, 1 ;  /* 0x3ff000000c08742b */ /* 0x002fd0000000080a */
[----:B------:R-:W-:-:S08]  /*0500*/  DFMA R8, R8, R8, R8 ;  /* 0x000000080808722b */ /* 0x000fd00000000008 */
[----:B------:R-:W-:-:S08]  /*0510*/  DFMA R8, R12, R8, R12 ;  /* 0x000000080c08722b */ /* 0x000fd0000000000c */
[----:B------:R-:W-:-:S08]  /*0520*/  DFMA R16, R8, -R10, 1 ;  /* 0x3ff000000810742b */ /* 0x000fd0000000080a */
[----:B------:R-:W-:Y:S01]  /*0530*/  DFMA R16, R8, R16, R8 ;  /* 0x000000100810722b */ /* 0x000fe20000000008 */
[----:B--2---:R-:W-:-:S06]  /*0540*/  FADD R12, R32, -R31 ;  /* 0x8000001f200c7221 */ /* 0x004fcc0000000000 */
[----:B------:R-:W1:Y:S02]  /*0550*/  F2F.F64.F32 R12, R12 ;  /* 0x0000000c000c7310 */ /* 0x000e640000201800 */
[----:B-1----:R-:W-:Y:S01]  /*0560*/  DMUL R8, R16, R12 ;  /* 0x0000000c10087228 */ /* 0x002fe20000000000 */
[----:B------:R-:W-:-:S07]  /*0570*/  FSETP.GEU.AND P1, PT, |R13|, 6.5827683646048100446e-37, PT ;  /* 0x036000000d00780b */ /* 0x000fce0003f2e200 */
[----:B------:R-:W-:-:S08]  /*0580*/  DFMA R10, R8, -R10, R12 ;  /* 0x8000000a080a722b */ /* 0x000fd0000000000c */
[----:B------:R-:W-:-:S10]  /*0590*/  DFMA R8, R16, R10, R8 ;  /* 0x0000000a1008722b */ /* 0x000fd40000000008 */
[----:B------:R-:W-:-:S05]  /*05a0*/  FFMA R6, RZ, 0.87649995088577270508, R9 ;  /* 0x3f60624dff067823 */ /* 0x000fca0000000009 */
[----:B------:R-:W-:-:S13]  /*05b0*/  FSETP.GT.AND P0, PT, |R6|, 1.469367938527859385e-39, PT ;  /* 0x001000000600780b */ /* 0x000fda0003f04200 */
[----:B0-----:R-:W-:Y:S05]  /*05c0*/  @P0 BRA P1, `(.L_x_51) ;  /* 0x0000000000100947 */ /* 0x001fea0000800000 */
[----:B------:R-:W-:-:S07]  /*05d0*/  MOV R6, 0x5f0 ;  /* 0x000005f000067802 */ /* 0x000fce0000000f00 */
[----:B------:R-:W-:Y:S05]  /*05e0*/  CALL.REL.NOINC `($__internal_1_$__cuda_sm20_div_rn_f64_full) ;  /* 0x0000001800e07944 */ /* 0x000fea0003c00000 */
[----:B------:R-:W-:Y:S02]  /*05f0*/  IMAD.MOV.U32 R8, RZ, RZ, R24 ;  /* 0x000000ffff087224 */ /* 0x000fe400078e0018 */
[----:B------:R-:W-:-:S07]  /*0600*/  IMAD.MOV.U32 R9, RZ, RZ, R25 ;  /* 0x000000ffff097224 */ /* 0x000fce00078e0019 */
.L_x_51:
[----:B------:R-:W-:Y:S05]  /*0610*/  BSYNC.RECONVERGENT B1 ;  /* 0x0000000000017941 */ /* 0x000fea0003800200 */
.L_x_50:
[----:B------:R-:W-:Y:S01]  /*0620*/  VIADD R6, R0, 0x3 ;  /* 0x0000000300067836 */ /* 0x000fe20000000000 */
[----:B------:R-:W0:Y:S04]  /*0630*/  F2F.F32.F64 R17, R8 ;  /* 0x0000000800117310 */ /* 0x000e280000301000 */
[----:B------:R-:W-:-:S04]  /*0640*/  ISETP.NE.AND P0, PT, R6, R3, PT ;  /* 0x000000030600720c */ /* 0x000fc80003f05270 */
[----:B------:R-:W-:-:S05]  /*0650*/  SEL R35, R6, RZ, P0 ;  /* 0x000000ff06237207 */ /* 0x000fca0000000000 */
[----:B------:R-:W-:Y:S01]  /*0660*/  IMAD.WIDE R34, R35, 0x4, R22 ;  /* 0x0000000423227825 */ /* 0x000fe200078e0216 */
[----:B0-----:R0:W-:Y:S05]  /*0670*/  STG.E desc[UR4][R18.64+0x4], R17 ;  /* 0x0000041112007986 */ /* 0x0011ea000c101904 */
        /* <DEDUP_REMOVED lines=11> */
[----:B--2---:R-:W-:-:S06]  /*0730*/  FADD R12, -R33, R34 ;  /* 0x00000022210c7221 */ /* 0x004fcc0000000100 */
        /* <DEDUP_REMOVED lines=12> */
.L_x_53:
[----:B------:R-:W-:Y:S05]  /*0800*/  BSYNC.RECONVERGENT B1 ;  /* 0x0000000000017941 */ /* 0x000fea0003800200 */
.L_x_52:
[----:B------:R-:W-:Y:S01]  /*0810*/  VIADD R6, R0, 0x4 ;  /* 0x0000000400067836 */ /* 0x000fe20000000000 */
[----:B------:R-:W0:Y:S04]  /*0820*/  F2F.F32.F64 R25, R8 ;  /* 0x0000000800197310 */ /* 0x000e280000301000 */
[----:B------:R-:W-:-:S04]  /*0830*/  ISETP.NE.AND P0, PT, R6, R3, PT ;  /* 0x000000030600720c */ /* 0x000fc80003f05270 */
        /* <DEDUP_REMOVED lines=27> */
.L_x_55:
[----:B------:R-:W-:Y:S05]  /*09f0*/  BSYNC.RECONVERGENT B1 ;  /* 0x0000000000017941 */ /* 0x000fea0003800200 */
.L_x_54:
        /* <DEDUP_REMOVED lines=30> */
.L_x_57:
[----:B------:R-:W-:Y:S05]  /*0be0*/  BSYNC.RECONVERGENT B1 ;  /* 0x0000000000017941 */ /* 0x000fea0003800200 */
.L_x_56:
[----:B------:R-:W-:Y:S01]  /*0bf0*/  IADD3 R6, PT, PT, R0, 0x6, RZ ;  /* 0x0000000600067810 */ /* 0x000fe20007ffe0ff */
[----:B------:R-:W0:Y:S03]  /*0c00*/  F2F.F32.F64 R17, R8 ;  /* 0x0000000800117310 */ /* 0x000e260000301000 */
[----:B------:R-:W-:-:S04]  /*0c10*/  ISETP.NE.AND P0, PT, R6, R3, PT ;  /* 0x000000030600720c */ /* 0x000fc80003f05270 */
[----:B------:R-:W-:-:S05]  /*0c20*/  SEL R35, R6, RZ, P0 ;  /* 0x000000ff06237207 */ /* 0x000fca0000000000 */
[----:B------:R-:W-:Y:S01]  /*0c30*/  IMAD.WIDE R34, R35, 0x4, R22 ;  /* 0x0000000423227825 */ /* 0x000fe200078e0216 */
[----:B0-----:R0:W-:Y:S05]  /*0c40*/  STG.E desc[UR4][R18.64+0x10], R17 ;  /* 0x0000101112007986 */ /* 0x0011ea000c101904 */
[----:B------:R-:W2:Y:S01]  /*0c50*/  LDG.E R34, desc[UR4][R34.64] ;  /* 0x0000000422227981 */ /* 0x000ea2000c1e1900 */
[----:B------:R-:W1:Y:S01]  /*0c60*/  MUFU.RCP64H R13, 0.0019999984651803970337 ;  /* 0x3f60624d000d7908 */ /* 0x000e620000001800 */
[----:B------:R-:W-:Y:S01]  /*0c70*/  IMAD.MOV.U32 R10, RZ, RZ, -0x2d0e5604 ;  /* 0xd2f1a9fcff0a7424 */ /* 0x000fe200078e00ff */
[----:B------:R-:W-:Y:S01]  /*0c80*/  BSSY.RECONVERGENT B1, `(.L_x_58) ;  /* 0x0000015000017945 */ /* 0x000fe20003800200 */
[----:B------:R-:W-:-:S02]  /*0c90*/  IMAD.MOV.U32 R11, RZ, RZ, 0x3f60624d ;  /* 0x3f60624dff0b7424 */ /* 0x000fc400078e00ff */
        /* <DEDUP_REMOVED lines=17> */
[----:B------:R-:W-:Y:S01]  /*0db0*/  IMAD.MOV.U32 R8, RZ, RZ, R24 ;  /* 0x000000ffff087224 */ /* 0x000fe200078e0018 */
[----:B------:R-:W-:-:S07]  /*0dc0*/  MOV R9, R25 ;  /* 0x0000001900097202 */ /* 0x000fce0000000f00 */
.L_x_59:
[----:B------:R-:W-:Y:S05]  /*0dd0*/  BSYNC.RECONVERGENT B1 ;  /* 0x0000000000017941 */ /* 0x000fea0003800200 */
.L_x_58:
        /* <DEDUP_REMOVED lines=8> */
[----:B------:R-:W-:Y:S01]  /*0e60*/  IMAD.MOV.U32 R10, RZ, RZ, -0x2d0e5604 ;  /* 0xd2f1a9fcff0a7424 */ /* 0x000fe200078e00ff */
[----:B------:R-:W-:Y:S01]  /*0e70*/  BSSY.RECONVERGENT B1, `(.L_x_60) ;  /* 0x0000015000017945 */ /* 0x000fe20003800200 */
[----:B------:R-:W-:Y:S02]  /*0e80*/  IMAD.MOV.U32 R11, RZ, RZ, 0x3f60624d ;  /* 0x3f60624dff0b7424 */ /* 0x000fe400078e00ff */
        /* <DEDUP_REMOVED lines=17> */
[----:B------:R-:W-:Y:S01]  /*0fa0*/  MOV R8, R24 ;  /* 0x0000001800087202 */ /* 0x000fe20000000f00 */
[----:B------:R-:W-:-:S07]  /*0fb0*/  IMAD.MOV.U32 R9, RZ, RZ, R25 ;  /* 0x000000ffff097224 */ /* 0x000fce00078e0019 */
.L_x_61:
[----:B------:R-:W-:Y:S05]  /*0fc0*/  BSYNC.RECONVERGENT B1 ;  /* 0x0000000000017941 */ /* 0x000fea0003800200 */
.L_x_60:
        /* <DEDUP_REMOVED lines=8> */
[----:B------:R-:W-:Y:S02]  /*1050*/  HFMA2 R12, -RZ, RZ, 0, 5.9604644775390625e-08 ;  /* 0x00000001ff0c7431 */ /* 0x000fe400000001ff */
[----:B------:R-:W-:Y:S01]  /*1060*/  IMAD.MOV.U32 R10, RZ, RZ, -0x2d0e5604 ;  /* 0xd2f1a9fcff0a7424 */ /* 0x000fe200078e00ff */
        /* <DEDUP_REMOVED lines=20> */
.L_x_63:
[----:B------:R-:W-:Y:S05]  /*11b0*/  BSYNC.RECONVERGENT B1 ;  /* 0x0000000000017941 */ /* 0x000fea0003800200 */
.L_x_62:
[----:B------:R-:W0:Y:S01]  /*11c0*/  F2F.F32.F64 R9, R8 ;  /* 0x0000000800097310 */ /* 0x000e220000301000 */
[----:B------:R-:W-:Y:S01]  /*11d0*/  ISETP.NE.AND P0, PT, R0, R7, PT ;  /* 0x000000070000720c */ /* 0x000fe20003f05270 */
[----:B0-----:R2:W-:-:S12]  /*11e0*/  STG.E desc[UR4][R18.64+0x1c], R9 ;  /* 0x00001c0912007986 */ /* 0x0015d8000c101904 */
[----:B------:R-:W-:Y:S05]  /*11f0*/  @P0 BRA `(.L_x_64) ;  /* 0xfffffff000100947 */ /* 0x000fea000383ffff */
.L_x_47:
[----:B------:R-:W-:-:S13]  /*1200*/  ISETP.NE.AND P0, PT, R2, RZ, PT ;  /* 0x000000ff0200720c */ /* 0x000fda0003f05270 */
[----:B------:R-:W-:Y:S05]  /*1210*/  @!P0 EXIT ;  /* 0x000000000000894d */ /* 0x000fea0003800000 */
[----:B------:R-:W0:Y:S01]  /*1220*/  LDC R3, c[0x0][0x390] ;  /* 0x0000e400ff037b82 */ /* 0x000e220000000800 */
[----:B------:R-:W-:Y:S02]  /*1230*/  ISETP.GE.U32.AND P0, PT, R2, 0x4, PT ;  /* 0x000000040200780c */ /* 0x000fe40003f06070 */
[----:B0-----:R-:W-:-:S11]  /*1240*/  LOP3.LUT R0, R3, 0x3, RZ, 0xc0, !PT ;  /* 0x0000000303007812 */ /* 0x001fd600078ec0ff */
[----:B------:R-:W-:Y:S05]  /*1250*/  @!P0 BRA `(.L_x_65) ;  /* 0x0000000800088947 */ /* 0x000fea0003800000 */
[----:B------:R-:W-:-:S05]  /*1260*/  VIADD R2, R7, 0x1 ;  /* 0x0000000107027836 */ /* 0x000fca0000000000 */
[----:B------:R-:W-:-:S04]  /*1270*/  ISETP.NE.AND P0, PT, R2, R3, PT ;  /* 0x000000030200720c */ /* 0x000fc80003f05270 */
[----:B------:R-:W-:-:S05]  /*1280*/  SEL R3, R2, RZ, P0 ;  /* 0x000000ff02037207 */ /* 0x000fca0000000000 */
[----:B------:R-:W-:-:S06]  /*1290*/  IMAD.WIDE.U32 R2, R3, 0x4, R22 ;  /* 0x0000000403027825 */ /* 0x000fcc00078e0016 */
[----:B------:R-:W3:Y:S01]  /*12a0*/  LDG.E R3, desc[UR4][R2.64] ;  /* 0x0000000402037981 */ /* 0x000ee2000c1e1900 */
[----:B--2---:R-:W0:Y:S01]  /*12b0*/  MUFU.RCP64H R9, 0.0019999984651803970337 ;  /* 0x3f60624d00097908 */ /* 0x004e220000001800 */
[----:B------:R-:W-:Y:S01]  /*12c0*/  IMAD.MOV.U32 R10, RZ, RZ, -0x2d0e5604 ;  /* 0xd2f1a9fcff0a7424 */ /* 0x000fe200078e00ff */
[----:B------:R-:W-:Y:S01]  /*12d0*/  MOV R11, 0x3f60624d ;  /* 0x3f60624d000b7802 */ /* 0x000fe20000000f00 */
[----:B------:R-:W-:Y:S01]  /*12e0*/  IMAD.MOV.U32 R8, RZ, RZ, 0x1 ;  /* 0x00000001ff087424 */ /* 0x000fe200078e00ff */
[----:B------:R-:W-:Y:S05]  /*12f0*/  BSSY.RECONVERGENT B1, `(.L_x_66) ;  /* 0x0000013000017945 */ /* 0x000fea0003800200 */
[----:B0-----:R-:W-:-:S08]  /*1300*/  DFMA R12, R8, -R10, 1 ;  /* 0x3ff00000080c742b */ /* 0x001fd0000000080a */
[----:B------:R-:W-:-:S08]  /*1310*/  DFMA R12, R12, R12, R12 ;  /* 0x0000000c0c0c722b */ /* 0x000fd0000000000c */
[----:B------:R-:W-:-:S08]  /*1320*/  DFMA R8, R8, R12, R8 ;  /* 0x0000000c0808722b */ /* 0x000fd00000000008 */
[----:B------:R-:W-:-:S08]  /*1330*/  DFMA R14, R8, -R10, 1 ;  /* 0x3ff00000080e742b */ /* 0x000fd0000000080a */
[----:B------:R-:W-:Y:S01]  /*1340*/  DFMA R14, R8, R14, R8 ;  /* 0x0000000e080e722b */ /* 0x000fe20000000008 */
[----:B---3-5:R-:W-:-:S06]  /*1350*/  FADD R12, -R32, R3 ;  /* 0x00000003200c7221 */ /* 0x028fcc0000000100 */
        /* <DEDUP_REMOVED lines=9> */
[----:B------:R-:W-:Y:S05]  /*13f0*/  CALL.REL.NOINC `($__internal_1_$__cuda_sm20_div_rn_f64_full) ;  /* 0x0000000c005c7944 */ /* 0x000fea0003c00000 */
[----:B------:R-:W-:Y:S02]  /*1400*/  IMAD.MOV.U32 R8, RZ, RZ, R24 ;  /* 0x000000ffff087224 */ /* 0x000fe400078e0018 */
[----:B------:R-:W-:-:S07]  /*1410*/  IMAD.MOV.U32 R9, RZ, RZ, R25 ;  /* 0x000000ffff097224 */ /* 0x000fce00078e0019 */
.L_x_67:
[----:B------:R-:W-:Y:S05]  /*1420*/  BSYNC.RECONVERGENT B1 ;  /* 0x0000000000017941 */ /* 0x000fea0003800200 */
.L_x_66:
[----:B------:R-:W0:Y:S01]  /*1430*/  LDC R11, c[0x0][0x390] ;  /* 0x0000e400ff0b7b82 */ /* 0x000e220000000800 */
[----:B------:R-:W-:Y:S01]  /*1440*/  VIADD R2, R7, 0x2 ;  /* 0x0000000207027836 */ /* 0x000fe20000000000 */
[----:B------:R-:W1:Y:S06]  /*1450*/  F2F.F32.F64 R17, R8 ;  /* 0x0000000800117310 */ /* 0x000e6c0000301000 */
[----:B------:R-:W2:Y:S01]  /*1460*/  LDC.64 R18, c[0x0][0x388] ;  /* 0x0000e200ff127b82 */ /* 0x000ea20000000a00 */
[----:B0-----:R-:W-:Y:S02]  /*1470*/  ISETP.NE.AND P0, PT, R2, R11, PT ;  /* 0x0000000b0200720c */ /* 0x001fe40003f05270 */
[----:B------:R-:W-:-:S02]  /*1480*/  IADD3 R11, PT, PT, R4, R7, RZ ;  /* 0x00000007040b7210 */ /* 0x000fc40007ffe0ff */
[----:B------:R-:W-:-:S03]  /*1490*/  SEL R13, R2, RZ, P0 ;  /* 0x000000ff020d7207 */ /* 0x000fc60000000000 */
[----:B--2---:R-:W-:-:S04]  /*14a0*/  IMAD.WIDE R18, R11, 0x4, R18 ;  /* 0x000000040b127825 */ /* 0x004fc800078e0212 */
[----:B------:R-:W-:Y:S01]  /*14b0*/  IMAD.WIDE R12, R13, 0x4, R22 ;  /* 0x000000040d0c7825 */ /* 0x000fe200078e0216 */
[----:B-1----:R0:W-:Y:S04]  /*14c0*/  STG.E desc[UR4][R18.64], R17 ;  /* 0x0000001112007986 */ /* 0x0021e8000c101904 */
        /* <DEDUP_REMOVED lines=11> */
[----:B--2---:R-:W-:-:S04]  /*1580*/  FADD R31, -R31, R2 ;  /* 0x000000021f1f7221 */ /* 0x004fc80000000100 */
[----:B------:R-:W1:Y:S03]  /*1590*/  F2F.F64.F32 R12, R31 ;  /* 0x0000001f000c7310 */ /* 0x000e660000201800 */
        /* <DEDUP_REMOVED lines=11> */
.L_x_69:
[----:B------:R-:W-:Y:S05]  /*1650*/  BSYNC.RECONVERGENT B1 ;  /* 0x0000000000017941 */ /* 0x000fea0003800200 */
.L_x_68:
[----:B------:R-:W0:Y:S01]  /*1660*/  LDC R11, c[0x0][0x390] ;  /* 0x0000e400ff0b7b82 */ /* 0x000e220000000800 */
[----:B------:R-:W-:Y:S01]  /*1670*/  VIADD R6, R7, 0x3 ;  /* 0x0000000307067836 */ /* 0x000fe20000000000 */
[----:B------:R-:W1:Y:S02]  /*1680*/  F2F.F32.F64 R17, R8 ;  /* 0x0000000800117310 */ /* 0x000e640000301000 */
[----:B-1----:R1:W-:Y:S02]  /*1690*/  STG.E desc[UR4][R18.64+0x4], R17 ;  /* 0x0000041112007986 */ /* 0x0023e4000c101904 */
[----:B0-----:R-:W-:-:S04]  /*16a0*/  ISETP.NE.AND P0, PT, R6, R11, PT ;  /* 0x0000000b0600720c */ /* 0x001fc80003f05270 */
[----:B------:R-:W-:-:S05]  /*16b0*/  SEL R33, R6, RZ, P0 ;  /* 0x000000ff06217207 */ /* 0x000fca0000000000 */
[----:B------:R-:W-:-:S06]  /*16c0*/  IMAD.WIDE R32, R33, 0x4, R22 ;  /* 0x0000000421207825 */ /* 0x000fcc00078e0216 */
[----:B------:R-:W2:Y:S01]  /*16d0*/  LDG.E R32, desc[UR4][R32.64] ;  /* 0x0000000420207981 */ /* 0x000ea2000c1e1900 */
[----:B------:R-:W0:Y:S01]  /*16e0*/  MUFU.RCP64H R13, 0.0019999984651803970337 ;  /* 0x3f60624d000d7908 */ /* 0x000e220000001800 */
[----:B------:R-:W-:Y:S01]  /*16f0*/  IMAD.MOV.U32 R10, RZ, RZ, -0x2d0e5604 ;  /* 0xd2f1a9fcff0a7424 */ /* 0x000fe200078e00ff */
[----:B------:R-:W-:Y:S01]  /*1700*/  BSSY.RECONVERGENT B1, `(.L_x_70) ;  /* 0x0000015000017945 */ /* 0x000fe20003800200 */
[----:B------:R-:W-:Y:S02]  /*1710*/  IMAD.MOV.U32 R11, RZ, RZ, 0x3f60624d ;  /* 0x3f60624dff0b7424 */ /* 0x000fe400078e00ff */
[----:B------:R-:W-:-:S06]  /*1720*/  IMAD.MOV.U32 R12, RZ, RZ, 0x1 ;  /* 0x00000001ff0c7424 */ /* 0x000fcc00078e00ff */
[----:B0-----:R-:W-:-:S08]  /*1730*/  DFMA R14, R12, -R10, 1 ;  /* 0x3ff000000c0e742b */ /* 0x001fd0000000080a */
[----:B------:R-:W-:-:S08]  /*1740*/  DFMA R14, R14, R14, R14 ;  /* 0x0000000e0e0e722b */ /* 0x000fd0000000000e */
[----:B------:R-:W-:-:S08]  /*1750*/  DFMA R14, R12, R14, R12 ;  /* 0x0000000e0c0e722b */ /* 0x000fd0000000000c */
[----:B------:R-:W-:-:S08]  /*1760*/  DFMA R8, R14, -R10, 1 ;  /* 0x3ff000000e08742b */ /* 0x000fd0000000080a */
[----:B------:R-:W-:Y:S01]  /*1770*/  DFMA R14, R14, R8, R14 ;  /* 0x000000080e0e722b */ /* 0x000fe2000000000e */
[----:B--2---:R-:W-:-:S06]  /*1780*/  FADD R12, -R3, R32 ;  /* 0x00000020030c7221 */ /* 0x004fcc0000000100 */
[----:B------:R-:W0:Y:S02]  /*1790*/  F2F.F64.F32 R12, R12 ;  /* 0x0000000c000c7310 */ /* 0x000e240000201800 */
[----:B0-----:R-:W-:Y:S01]  /*17a0*/  DMUL R8, R14, R12 ;  /* 0x0000000c0e087228 */ /* 0x001fe20000000000 */
[----:B------:R-:W-:-:S07]  /*17b0*/  FSETP.GEU.AND P1, PT, |R13|, 6.5827683646048100446e-37, PT ;  /* 0x036000000d00780b */ /* 0x000fce0003f2e200 */
[----:B------:R-:W-:-:S08]  /*17c0*/  DFMA R10, R8, -R10, R12 ;  /* 0x8000000a080a722b */ /* 0x000fd0000000000c */
[----:B------:R-:W-:-:S10]  /*17d0*/  DFMA R8, R14, R10, R8 ;  /* 0x0000000a0e08722b */ /* 0x000fd40000000008 */
[----:B------:R-:W-:-:S05]  /*17e0*/  FFMA R3, RZ, 0.87649995088577270508, R9 ;  /* 0x3f60624dff037823 */ /* 0x000fca0000000009 */
[----:B------:R-:W-:-:S13]  /*17f0*/  FSETP.GT.AND P0, PT, |R3|, 1.469367938527859385e-39, PT ;  /* 0x001000000300780b */ /* 0x000fda0003f04200 */
[----:B-1----:R-:W-:Y:S05]  /*1800*/  @P0 BRA P1, `(.L_x_71) ;  /* 0x0000000000100947 */ /* 0x002fea0000800000 */
[----:B------:R-:W-:-:S07]  /*1810*/  MOV R6, 0x1830 ;  /* 0x0000183000067802 */ /* 0x000fce0000000f00 */
[----:B------:R-:W-:Y:S05]  /*1820*/  CALL.REL.NOINC `($__internal_1_$__cuda_sm20_div_rn_f64_full) ;  /* 0x0000000800507944 */ /* 0x000fea0003c00000 */
[----:B------:R-:W-:Y:S01]  /*1830*/  MOV R8, R24 ;  /* 0x0000001800087202 */ /* 0x000fe20000000f00 */
[----:B------:R-:W-:-:S07]  /*1840*/  IMAD.MOV.U32 R9, RZ, RZ, R25 ;  /* 0x000000ffff097224 */ /* 0x000fce00078e0019 */
.L_x_71:
[----:B------:R-:W-:Y:S05]  /*1850*/  BSYNC.RECONVERGENT B1 ;  /* 0x0000000000017941 */ /* 0x000fea0003800200 */
.L_x_70:
[----:B------:R-:W0:Y:S01]  /*1860*/  LDC R6, c[0x0][0x390] ;  /* 0x0000e400ff067b82 */ /* 0x000e220000000800 */
[----:B------:R-:W-:Y:S01]  /*1870*/  VIADD R7, R7, 0x4 ;  /* 0x0000000407077836 */ /* 0x000fe20000000000 */
[----:B------:R-:W1:Y:S02]  /*1880*/  F2F.F32.F64 R9, R8 ;  /* 0x0000000800097310 */ /* 0x000e640000301000 */
[----:B-1----:R1:W-:Y:S02]  /*1890*/  STG.E desc[UR4][R18.64+0x8], R9 ;  /* 0x0000080912007986 */ /* 0x0023e4000c101904 */
[----:B0-----:R-:W-:-:S04]  /*18a0*/  ISETP.NE.AND P0, PT, R7, R6, PT ;  /* 0x000000060700720c */ /* 0x001fc80003f05270 */
[----:B------:R-:W-:-:S05]  /*18b0*/  SEL R13, R7, RZ, P0 ;  /* 0x000000ff070d7207 */ /* 0x000fca0000000000 */
[----:B------:R-:W-:-:S05]  /*18c0*/  IMAD.WIDE R12, R13, 0x4, R22 ;  /* 0x000000040d0c7825 */ /* 0x000fca00078e0216 */
[----:B------:R-:W2:Y:S01]  /*18d0*/  LDG.E R31, desc[UR4][R12.64] ;  /* 0x000000040c1f7981 */ /* 0x000ea2000c1e1900 */
[----:B------:R-:W0:Y:S01]  /*18e0*/  MUFU.RCP64H R15, 0.0019999984651803970337 ;  /* 0x3f60624d000f7908 */ /* 0x000e220000001800 */
[----:B------:R-:W-:Y:S02]  /*18f0*/  HFMA2 R14, -RZ, RZ, 0, 5.9604644775390625e-08 ;  /* 0x00000001ff0e7431 */ /* 0x000fe400000001ff */
[----:B------:R-:W-:Y:S01]  /*1900*/  IMAD.MOV.U32 R10, RZ, RZ, -0x2d0e5604 ;  /* 0xd2f1a9fcff0a7424 */ /* 0x000fe200078e00ff */
[----:B------:R-:W-:Y:S01]  /*1910*/  BSSY.RECONVERGENT B1, `(.L_x_72) ;  /* 0x0000014000017945 */ /* 0x000fe20003800200 */
[----:B------:R-:W-:-:S06]  /*1920*/  IMAD.MOV.U32 R11, RZ, RZ, 0x3f60624d ;  /* 0x3f60624dff0b7424 */ /* 0x000fcc00078e00ff */
[----:B0-----:R-:W-:-:S08]  /*1930*/  DFMA R16, R14, -R10, 1 ;  /* 0x3ff000000e10742b */ /* 0x001fd0000000080a */
[----:B------:R-:W-:-:S08]  /*1940*/  DFMA R16, R16, R16, R16 ;  /* 0x000000101010722b */ /* 0x000fd00000000010 */
[----:B------:R-:W-:Y:S01]  /*1950*/  DFMA R16, R14, R16, R14 ;  /* 0x000000100e10722b */ /* 0x000fe2000000000e */
[----:B--2---:R-:W-:-:S07]  /*1960*/  FADD R6, -R2, R31 ;  /* 0x0000001f02067221 */ /* 0x004fce0000000100 */
        /* <DEDUP_REMOVED lines=12> */
[----:B------:R-:W-:Y:S02]  /*1a30*/  IMAD.MOV.U32 R2, RZ, RZ, R24 ;  /* 0x000000ffff027224 */ /* 0x000fe400078e0018 */
[----:B------:R-:W-:-:S07]  /*1a40*/  IMAD.MOV.U32 R3, RZ, RZ, R25 ;  /* 0x000000ffff037224 */ /* 0x000fce00078e0019 */
.L_x_73:
[----:B------:R-:W-:Y:S05]  /*1a50*/  BSYNC.RECONVERGENT B1 ;  /* 0x0000000000017941 */ /* 0x000fea0003800200 */
.L_x_72:
[----:B------:R-:W0:Y:S02]  /*1a60*/  F2F.F32.F64 R3, R2 ;  /* 0x0000000200037310 */ /* 0x000e240000301000 */
[----:B0-----:R0:W-:Y:S02]  /*1a70*/  STG.E desc[UR4][R18.64+0xc], R3 ;  /* 0x00000c0312007986 */ /* 0x0011e4000c101904 */
.L_x_65:
[----:B------:R-:W-:-:S13]  /*1a80*/  ISETP.NE.AND P0, PT, R0, RZ, PT ;  /* 0x000000ff0000720c */ /* 0x000fda0003f05270 */
[----:B------:R-:W-:Y:S05]  /*1a90*/  @!P0 EXIT ;  /* 0x000000000000894d */ /* 0x000fea0003800000 */
[----:B------:R-:W-:-:S13]  /*1aa0*/  ISETP.NE.AND P0, PT, R0, 0x1, PT ;  /* 0x000000010000780c */ /* 0x000fda0003f05270 */
[----:B------:R-:W-:Y:S05]  /*1ab0*/  @!P0 BRA `(.L_x_74) ;  /* 0x0000000400108947 */ /* 0x000fea0003800000 */
[----:B0-----:R-:W0:Y:S01]  /*1ac0*/  LDC R3, c[0x0][0x390] ;  /* 0x0000e400ff037b82 */ /* 0x001e220000000800 */
[----:B------:R-:W-:-:S05]  /*1ad0*/  VIADD R0, R7, 0x1 ;  /* 0x0000000107007836 */ /* 0x000fca0000000000 */
[----:B0-----:R-:W-:-:S04]  /*1ae0*/  ISETP.NE.AND P0, PT, R0, R3, PT ;  /* 0x000000030000720c */ /* 0x001fc80003f05270 */
[----:B------:R-:W-:-:S05]  /*1af0*/  SEL R3, R0, RZ, P0 ;  /* 0x000000ff00037207 */ /* 0x000fca0000000000 */
[----:B------:R-:W-:-:S06]  /*1b00*/  IMAD.WIDE R2, R3, 0x4, R22 ;  /* 0x0000000403027825 */ /* 0x000fcc00078e0216 */
        /* <DEDUP_REMOVED lines=24> */
.L_x_76:
[----:B------:R-:W-:Y:S05]  /*1c90*/  BSYNC.RECONVERGENT B1 ;  /* 0x0000000000017941 */ /* 0x000fea0003800200 */
.L_x_75:
[----:B------:R-:W0:Y:S01]  /*1ca0*/  LDC R0, c[0x0][0x390] ;  /* 0x0000e400ff007b82 */ /* 0x000e220000000800 */
[----:B------:R-:W-:Y:S01]  /*1cb0*/  IMAD.IADD R11, R4, 0x1, R7 ;  /* 0x00000001040b7824 */ /* 0x000fe200078e0207 */
[----:B------:R-:W-:Y:S01]  /*1cc0*/  IADD3 R7, PT, PT, R7, 0x2, RZ ;  /* 0x0000000207077810 */ /* 0x000fe20007ffe0ff */
[----:B------:R-:W1:Y:S05]  /*1cd0*/  F2F.F32.F64 R21, R8 ;  /* 0x0000000800157310 */ /* 0x000e6a0000301000 */
[----:B------:R-:W2:Y:S01]  /*1ce0*/  LDC.64 R18, c[0x0][0x388] ;  /* 0x0000e200ff127b82 */ /* 0x000ea20000000a00 */
[----:B0-----:R-:W-:-:S04]  /*1cf0*/  ISETP.NE.AND P0, PT, R7, R0, PT ;  /* 0x000000000700720c */ /* 0x001fc80003f05270 */
[----:B------:R-:W-:Y:S01]  /*1d00*/  SEL R13, R7, RZ, P0 ;  /* 0x000000ff070d7207 */ /* 0x000fe20000000000 */
[----:B--2---:R-:W-:-:S04]  /*1d10*/  IMAD.WIDE R18, R11, 0x4, R18 ;  /* 0x000000040b127825 */ /* 0x004fc800078e0212 */
[----:B------:R-:W-:Y:S01]  /*1d20*/  IMAD.WIDE R10, R13, 0x4, R22 ;  /* 0x000000040d0a7825 */ /* 0x000fe200078e0216 */
[----:B-1----:R0:W-:Y:S05]  /*1d30*/  STG.E desc[UR4][R18.64], R21 ;  /* 0x0000001512007986 */ /* 0x0021ea000c101904 */
        /* <DEDUP_REMOVED lines=24> */
.L_x_78:
[----:B------:R-:W-:Y:S05]  /*1ec0*/  BSYNC.RECONVERGENT B1 ;  /* 0x0000000000017941 */ /* 0x000fea0003800200 */
.L_x_77:
[----:B------:R-:W0:Y:S01]  /*1ed0*/  F2F.F32.F64 R9, R8 ;  /* 0x0000000800097310 */ /* 0x000e220000301000 */
[----:B------:R-:W-:Y:S01]  /*1ee0*/  IMAD.MOV.U32 R32, RZ, RZ, R3 ;  /* 0x000000ffff207224 */ /* 0x000fe200078e0003 */
[----:B0-----:R1:W-:Y:S06]  /*1ef0*/  STG.E desc[UR4][R18.64+0x4], R9 ;  /* 0x0000040912007986 */ /* 0x0013ec000c101904 */
.L_x_74:
[----:B0-----:R-:W0:Y:S02]  /*1f00*/  LDC R3, c[0x0][0x390] ;  /* 0x0000e400ff037b82 */ /* 0x001e240000000800 */
[----:B0-----:R-:W-:-:S04]  /*1f10*/  LOP3.LUT R0, R3, 0x1, RZ, 0xc0, !PT ;  /* 0x0000000103007812 */ /* 0x001fc800078ec0ff */
[----:B------:R-:W-:-:S13]  /*1f20*/  ISETP.NE.U32.AND P0, PT, R0, 0x1, PT ;  /* 0x000000010000780c */ /* 0x000fda0003f05070 */
[----:B------:R-:W-:Y:S05]  /*1f30*/  @P0 EXIT ;  /* 0x000000000000094d */ /* 0x000fea0003800000 */
[----:B------:R-:W-:-:S05]  /*1f40*/  VIADD R0, R7, 0x1 ;  /* 0x0000000107007836 */ /* 0x000fca0000000000 */
[----:B------:R-:W-:-:S04]  /*1f50*/  ISETP.NE.AND P0, PT, R0, R3, PT ;  /* 0x000000030000720c */ /* 0x000fc80003f05270 */
[----:B------:R-:W-:-:S05]  /*1f60*/  SEL R3, R0, RZ, P0 ;  /* 0x000000ff00037207 */ /* 0x000fca0000000000 */
[----:B------:R-:W-:-:S06]  /*1f70*/  IMAD.WIDE R22, R3, 0x4, R22 ;  /* 0x0000000403167825 */ /* 0x000fcc00078e0216 */
[----:B------:R-:W3:Y:S01]  /*1f80*/  LDG.E R23, desc[UR4][R22.64] ;  /* 0x0000000416177981 */ /* 0x000ee2000c1e1900 */
[----:B------:R-:W0:Y:S01]  /*1f90*/  MUFU.RCP64H R3, 0.0019999984651803970337 ;  /* 0x3f60624d00037908 */ /* 0x000e220000001800 */
[----:B------:R-:W-:Y:S02]  /*1fa0*/  HFMA2 R2, -RZ, RZ, 0, 5.9604644775390625e-08 ;  /* 0x00000001ff027431 */ /* 0x000fe400000001ff */
[----:B------:R-:W-:Y:S01]  /*1fb0*/  IMAD.MOV.U32 R8, RZ, RZ, -0x2d0e5604 ;  /* 0xd2f1a9fcff087424 */ /* 0x000fe200078e00ff */
[----:B------:R-:W-:Y:S01]  /*1fc0*/  BSSY.RECONVERGENT B1, `(.L_x_79) ;  /* 0x0000014000017945 */ /* 0x000fe20003800200 */
[----:B-12---:R-:W-:-:S06]  /*1fd0*/  IMAD.MOV.U32 R9, RZ, RZ, 0x3f60624d ;  /* 0x3f60624dff097424 */ /* 0x006fcc00078e00ff */
[----:B0-----:R-:W-:-:S08]  /*1fe0*/  DFMA R10, R2, -R8, 1 ;  /* 0x3ff00000020a742b */ /* 0x001fd00000000808 */
[----:B------:R-:W-:-:S08]  /*1ff0*/  DFMA R10, R10, R10, R10 ;  /* 0x0000000a0a0a722b */ /* 0x000fd0000000000a */
[----:B------:R-:W-:-:S08]  /*2000*/  DFMA R10, R2, R10, R2 ;  /* 0x0000000a020a722b */ /* 0x000fd00000000002 */
[----:B------:R-:W-:-:S08]  /*2010*/  DFMA R2, R10, -R8, 1 ;  /* 0x3ff000000a02742b */ /* 0x000fd00000000808 */
[----:B------:R-:W-:Y:S01]  /*2020*/  DFMA R10, R10, R2, R10 ;  /* 0x000000020a0a722b */ /* 0x000fe2000000000a */
[----:B---3-5:R-:W-:-:S06]  /*2030*/  FADD R12, R23, -R32 ;  /* 0x80000020170c7221 */ /* 0x028fcc0000000000 */
        /* <DEDUP_REMOVED lines=12> */
.L_x_80:
[----:B------:R-:W-:Y:S05]  /*2100*/  BSYNC.RECONVERGENT B1 ;  /* 0x0000000000017941 */ /* 0x000fea0003800200 */
.L_x_79:
[----:B------:R-:W0:Y:S01]  /*2110*/  LDC.64 R8, c[0x0][0x388] ;  /* 0x0000e200ff087b82 */ /* 0x000e220000000a00 */
[----:B------:R-:W1:Y:S01]  /*2120*/  F2F.F32.F64 R3, R2 ;  /* 0x0000000200037310 */ /* 0x000e620000301000 */
[----:B------:R-:W-:-:S04]  /*2130*/  IMAD.IADD R5, R4, 0x1, R7 ;  /* 0x0000000104057824 */ /* 0x000fc800078e0207 */
[----:B0-----:R-:W-:-:S05]  /*2140*/  IMAD.WIDE R4, R5, 0x4, R8 ;  /* 0x0000000405047825 */ /* 0x001fca00078e0208 */
[----:B-1----:R-:W-:Y:S01]  /*2150*/  STG.E desc[UR4][R4.64], R3 ;  /* 0x0000000304007986 */ /* 0x002fe2000c101904 */
[----:B------:R-:W-:Y:S05]  /*2160*/  EXIT ;  /* 0x000000000000794d */ /* 0x000fea0003800000 */
        .weak           $__internal_1_$__cuda_sm20_div_rn_f64_full
        .type           $__internal_1_$__cuda_sm20_div_rn_f64_full,@function
        .size           $__internal_1_$__cuda_sm20_div_rn_f64_full,(.L_x_128 - $__internal_1_$__cuda_sm20_div_rn_f64_full)
$__internal_1_$__cuda_sm20_div_rn_f64_full:
[C---:B------:R-:W-:Y:S01]  /*2170*/  FSETP.GEU.AND P0, PT, |R5|.reuse, 1.469367938527859385e-39, PT ;  /* 0x001000000500780b */ /* 0x040fe20003f0e200 */
[----:B------:R-:W-:Y:S01]  /*2180*/  IMAD.MOV.U32 R15, RZ, RZ, R5 ;  /* 0x000000ffff0f7224 */ /* 0x000fe200078e0005 */
[----:B------:R-:W-:Y:S01]  /*2190*/  MOV R14, UR6 ;  /* 0x00000006000e7c02 */ /* 0x000fe20008000f00 */
[----:B------:R-:W-:Y:S01]  /*21a0*/  IMAD.U32 R16, RZ, RZ, UR6 ;  /* 0x00000006ff107e24 */ /* 0x000fe2000f8e00ff */
[----:B------:R-:W-:Y:S01]  /*21b0*/  LOP3.LUT R8, R5, 0x800fffff, RZ, 0xc0, !PT ;  /* 0x800fffff05087812 */ /* 0x000fe200078ec0ff */
[----:B------:R-:W-:Y:S01]  /*21c0*/  IMAD.MOV.U32 R10, RZ, RZ, 0x1 ;  /* 0x00000001ff0a7424 */ /* 0x000fe200078e00ff */
[C---:B------:R-:W-:Y:S01]  /*21d0*/  FSETP.GEU.AND P2, PT, |R13|.reuse, 1.469367938527859385e-39, PT ;  /* 0x001000000d00780b */ /* 0x040fe20003f4e200 */
[----:B------:R-:W-:Y:S01]  /*21e0*/  BSSY.RECONVERGENT B0, `(.L_x_81) ;  /* 0x0000052000007945 */ /* 0x000fe20003800200 */
[----:B------:R-:W-:Y:S02]  /*21f0*/  LOP3.LUT R17, R8, 0x3ff00000, RZ, 0xfc, !PT ;  /* 0x3ff0000008117812 */ /* 0x000fe400078efcff */
[----:B------:R-:W-:-:S02]  /*2200*/  LOP3.LUT R8, R13, 0x7ff00000, RZ, 0xc0, !PT ;  /* 0x7ff000000d087812 */ /* 0x000fc400078ec0ff */
[----:B------:R-:W-:Y:S01]  /*2210*/  LOP3.LUT R29, R5, 0x7ff00000, RZ, 0xc0, !PT ;  /* 0x7ff00000051d7812 */ /* 0x000fe200078ec0ff */
[----:B------:R-:W-:Y:S02]  /*2220*/  @!P0 DMUL R16, R14, 8.98846567431157953865e+307 ;  /* 0x7fe000000e108828 */ /* 0x000fe40000000000 */
[----:B------:R-:W-:Y:S01]  /*2230*/  IMAD.MOV.U32 R28, RZ, RZ, R8 ;  /* 0x000000ffff1c7224 */ /* 0x000fe200078e0008 */
[----:B------:R-:W-:-:S03]  /*2240*/  ISETP.GE.U32.AND P1, PT, R8, R29, PT ;  /* 0x0000001d0800720c */ /* 0x000fc60003f26070 */
[----:B------:R-:W0:Y:S01]  /*2250*/  MUFU.RCP64H R11, R17 ;  /* 0x00000011000b7308 */ /* 0x000e220000001800 */
[----:B------:R-:W-:Y:S02]  /*2260*/  @!P2 LOP3.LUT R9, R15, 0x7ff00000, RZ, 0xc0, !PT ;  /* 0x7ff000000f09a812 */ /* 0x000fe400078ec0ff */
[----:B------:R-:W-:Y:S02]  /*2270*/  @!P2 MOV R36, RZ ;  /* 0x000000ff0024a202 */ /* 0x000fe40000000f00 */
[----:B------:R-:W-:Y:S01]  /*2280*/  @!P2 ISETP.GE.U32.AND P3, PT, R8, R9, PT ;  /* 0x000000090800a20c */ /* 0x000fe20003f66070 */
[----:B------:R-:W-:Y:S01]  /*2290*/  IMAD.MOV.U32 R9, RZ, RZ, 0x1ca00000 ;  /* 0x1ca00000ff097424 */ /* 0x000fe200078e00ff */
[----:B------:R-:W-:-:S04]  /*22a0*/  @!P0 LOP3.LUT R29, R17, 0x7ff00000, RZ, 0xc0, !PT ;  /* 0x7ff00000111d8812 */ /* 0x000fc800078ec0ff */
[----:B------:R-:W-:Y:S01]  /*22b0*/  @!P2 SEL R27, R9, 0x63400000, !P3 ;  /* 0x63400000091ba807 */ /* 0x000fe20005800000 */
[----:B0-----:R-:W-:-:S08]  /*22c0*/  DFMA R24, R10, -R16, 1 ;  /* 0x3ff000000a18742b */ /* 0x001fd00000000810 */
[----:B------:R-:W-:-:S08]  /*22d0*/  DFMA R24, R24, R24, R24 ;  /* 0x000000181818722b */ /* 0x000fd00000000018 */
[----:B------:R-:W-:Y:S01]  /*22e0*/  DFMA R24, R10, R24, R10 ;  /* 0x000000180a18722b */ /* 0x000fe2000000000a */
[--C-:B------:R-:W-:Y:S02]  /*22f0*/  @!P2 LOP3.LUT R10, R27, 0x80000000, R13.reuse, 0xf8, !PT ;  /* 0x800000001b0aa812 */ /* 0x100fe400078ef80d */
[----:B------:R-:W-:Y:S02]  /*2300*/  SEL R11, R9, 0x63400000, !P1 ;  /* 0x63400000090b7807 */ /* 0x000fe40004800000 */
[----:B------:R-:W-:Y:S01]  /*2310*/  @!P2 LOP3.LUT R37, R10, 0x100000, RZ, 0xfc, !PT ;  /* 0x001000000a25a812 */ /* 0x000fe200078efcff */
[----:B------:R-:W-:Y:S01]  /*2320*/  IMAD.MOV.U32 R10, RZ, RZ, R12 ;  /* 0x000000ffff0a7224 */ /* 0x000fe200078e000c */
[----:B------:R-:W-:Y:S01]  /*2330*/  LOP3.LUT R11, R11, 0x800fffff, R13, 0xf8, !PT ;  /* 0x800fffff0b0b7812 */ /* 0x000fe200078ef80d */
[----:B------:R-:W-:-:S05]  /*2340*/  DFMA R26, R24, -R16, 1 ;  /* 0x3ff00000181a742b */ /* 0x000fca0000000810 */
[----:B------:R-:W-:-:S03]  /*2350*/  @!P2 DFMA R10, R10, 2, -R36 ;  /* 0x400000000a0aa82b */ /* 0x000fc60000000824 */
[----:B------:R-:W-:-:S07]  /*2360*/  DFMA R24, R24, R26, R24 ;  /* 0x0000001a1818722b */ /* 0x000fce0000000018 */
[----:B------:R-:W-:Y:S01]  /*2370*/  @!P2 LOP3.LUT R28, R11, 0x7ff00000, RZ, 0xc0, !PT ;  /* 0x7ff000000b1ca812 */ /* 0x000fe200078ec0ff */
[----:B------:R-:W-:-:S04]  /*2380*/  DMUL R26, R24, R10 ;  /* 0x0000000a181a7228 */ /* 0x000fc80000000000 */
[----:B------:R-:W-:-:S04]  /*2390*/  VIADD R30, R28, 0xffffffff ;  /* 0xffffffff1c1e7836 */ /* 0x000fc80000000000 */
[----:B------:R-:W-:Y:S01]  /*23a0*/  DFMA R36, R26, -R16, R10 ;  /* 0x800000101a24722b */ /* 0x000fe2000000000a */
[----:B------:R-:W-:Y:S01]  /*23b0*/  ISETP.GT.U32.AND P0, PT, R30, 0x7feffffe, PT ;  /* 0x7feffffe1e00780c */ /* 0x000fe20003f04070 */
[----:B------:R-:W-:-:S05]  /*23c0*/  VIADD R30, R29, 0xffffffff ;  /* 0xffffffff1d1e7836 */ /* 0x000fca0000000000 */
[----:B------:R-:W-:Y:S01]  /*23d0*/  ISETP.GT.U32.OR P0, PT, R30, 0x7feffffe, P0 ;  /* 0x7feffffe1e00780c */ /* 0x000fe20000704470 */
[----:B------:R-:W-:-:S12]  /*23e0*/  DFMA R36, R24, R36, R26 ;  /* 0x000000241824722b */ /* 0x000fd8000000001a */
[----:B------:R-:W-:Y:S05]  /*23f0*/  @P0 BRA `(.L_x_82) ;  /* 0x00000000006c0947 */ /* 0x000fea0003800000 */
[----:B------:R-:W-:-:S04]  /*2400*/  LOP3.LUT R13, R15, 0x7ff00000, RZ, 0xc0, !PT ;  /* 0x7ff000000f0d7812 */ /* 0x000fc800078ec0ff */
[CC--:B------:R-:W-:Y:S02]  /*2410*/  VIADDMNMX R12, R8.reuse, -R13.reuse, 0xb9600000, !PT ;  /* 0xb9600000080c7446 */ /* 0x0c0fe4000780090d */
[----:B------:R-:W-:Y:S02]  /*2420*/  ISETP.GE.U32.AND P0, PT, R8, R13, PT ;  /* 0x0000000d0800720c */ /* 0x000fe40003f06070 */
[----:B------:R-:W-:Y:S02]  /*2430*/  VIMNMX R12, PT, PT, R12, 0x46a00000, PT ;  /* 0x46a000000c0c7848 */ /* 0x000fe40003fe0100 */
[----:B------:R-:W-:-:S05]  /*2440*/  SEL R9, R9, 0x63400000, !P0 ;  /* 0x6340000009097807 */ /* 0x000fca0004000000 */
[----:B------:R-:W-:Y:S02]  /*2450*/  IMAD.IADD R9, R12, 0x1, -R9 ;  /* 0x000000010c097824 */ /* 0x000fe400078e0a09 */
[----:B------:R-:W-:-:S03]  /*2460*/  IMAD.MOV.U32 R12, RZ, RZ, RZ ;  /* 0x000000ffff0c7224 */ /* 0x000fc600078e00ff */
[----:B------:R-:W-:-:S06]  /*2470*/  IADD3 R13, PT, PT, R9, 0x7fe00000, RZ ;  /* 0x7fe00000090d7810 */ /* 0x000fcc0007ffe0ff */
        /* <DEDUP_REMOVED lines=10> */
[----:B------:R-:W-:Y:S01]  /*2520*/  DMUL.RP R14, R36, R14 ;  /* 0x0000000e240e7228 */ /* 0x000fe20000008000 */
[----:B------:R-:W-:Y:S01]  /*2530*/  IMAD.MOV.U32 R12, RZ, RZ, RZ ;  /* 0x000000ffff0c7224 */ /* 0x000fe200078e00ff */
[----:B------:R-:W-:-:S05]  /*2540*/  IADD3 R9, PT, PT, -R9, -0x43300000, RZ ;  /* 0xbcd0000009097810 */ /* 0x000fca0007ffe1ff */
[----:B------:R-:W-:-:S03]  /*2550*/  DFMA R12, R24, -R12, R36 ;  /* 0x8000000c180c722b */ /* 0x000fc60000000024 */
[----:B------:R-:W-:-:S07]  /*2560*/  LOP3.LUT R11, R15, R11, RZ, 0x3c, !PT ;  /* 0x0000000b0f0b7212 */ /* 0x000fce00078e3cff */
[----:B------:R-:W-:-:S04]  /*2570*/  FSETP.NEU.AND P0, PT, |R13|, R9, PT ;  /* 0x000000090d00720b */ /* 0x000fc80003f0d200 */
[----:B------:R-:W-:Y:S02]  /*2580*/  FSEL R24, R14, R24, !P0 ;  /* 0x000000180e187208 */ /* 0x000fe40004000000 */
[----:B------:R-:W-:Y:S01]  /*2590*/  FSEL R25, R11, R25, !P0 ;  /* 0x000000190b197208 */ /* 0x000fe20004000000 */
[----:B------:R-:W-:Y:S06]  /*25a0*/  BRA `(.L_x_83) ;  /* 0x0000000000547947 */ /* 0x000fec0003800000 */
.L_x_82:
[----:B------:R-:W-:-:S14]  /*25b0*/  DSETP.NAN.AND P0, PT, R12, R12, PT ;  /* 0x0000000c0c00722a */ /* 0x000fdc0003f08000 */
[----:B------:R-:W-:Y:S05]  /*25c0*/  @P0 BRA `(.L_x_84) ;  /* 0x0000000000440947 */ /* 0x000fea0003800000 */
[----:B------:R-:W-:-:S14]  /*25d0*/  DSETP.NAN.AND P0, PT, R14, R14, PT ;  /* 0x0000000e0e00722a */ /* 0x000fdc0003f08000 */
[----:B------:R-:W-:Y:S05]  /*25e0*/  @P0 BRA `(.L_x_85) ;  /* 0x0000000000300947 */ /* 0x000fea0003800000 */
[----:B------:R-:W-:Y:S01]  /*25f0*/  ISETP.NE.AND P0, PT, R28, R29, PT ;  /* 0x0000001d1c00720c */ /* 0x000fe20003f05270 */
[----:B------:R-:W-:Y:S01]  /*2600*/  IMAD.MOV.U32 R25, RZ, RZ, -0x80000 ;  /* 0xfff80000ff197424 */ /* 0x000fe200078e00ff */
[----:B------:R-:W-:-:S11]  /*2610*/  MOV R24, 0x0 ;  /* 0x0000000000187802 */ /* 0x000fd60000000f00 */
[----:B------:R-:W-:Y:S05]  /*2620*/  @!P0 BRA `(.L_x_83) ;  /* 0x0000000000348947 */ /* 0x000fea0003800000 */
[----:B------:R-:W-:Y:S02]  /*2630*/  ISETP.NE.AND P0, PT, R28, 0x7ff00000, PT ;  /* 0x7ff000001c00780c */ /* 0x000fe40003f05270 */
[----:B------:R-:W-:Y:S02]  /*2640*/  LOP3.LUT R25, R13, 0x80000000, R15, 0x48, !PT ;  /* 0x800000000d197812 */ /* 0x000fe400078e480f */
[----:B------:R-:W-:-:S13]  /*2650*/  ISETP.EQ.OR P0, PT, R29, RZ, !P0 ;  /* 0x000000ff1d00720c */ /* 0x000fda0004702670 */
[----:B------:R-:W-:Y:S01]  /*2660*/  @P0 LOP3.LUT R8, R25, 0x7ff00000, RZ, 0xfc, !PT ;  /* 0x7ff0000019080812 */ /* 0x000fe200078efcff */
[----:B------:R-:W-:Y:S02]  /*2670*/  @!P0 IMAD.MOV.U32 R24, RZ, RZ, RZ ;  /* 0x000000ffff188224 */ /* 0x000fe400078e00ff */
[----:B------:R-:W-:Y:S02]  /*2680*/  @P0 IMAD.MOV.U32 R24, RZ, RZ, RZ ;  /* 0x000000ffff180224 */ /* 0x000fe400078e00ff */
[----:B------:R-:W-:Y:S01]  /*2690*/  @P0 IMAD.MOV.U32 R25, RZ, RZ, R8 ;  /* 0x000000ffff190224 */ /* 0x000fe200078e0008 */
[----:B------:R-:W-:Y:S06]  /*26a0*/  BRA `(.L_x_83) ;  /* 0x0000000000147947 */ /* 0x000fec0003800000 */
.L_x_85:
[----:B------:R-:W-:Y:S02]  /*26b0*/  LOP3.LUT R25, R15, 0x80000, RZ, 0xfc, !PT ;  /* 0x000800000f197812 */ /* 0x000fe400078efcff */
[----:B------:R-:W-:Y:S01]  /*26c0*/  MOV R24, R14 ;  /* 0x0000000e00187202 */ /* 0x000fe20000000f00 */
[----:B------:R-:W-:Y:S06]  /*26d0*/  BRA `(.L_x_83) ;  /* 0x0000000000087947 */ /* 0x000fec0003800000 */
.L_x_84:
[----:B------:R-:W-:Y:S01]  /*26e0*/  LOP3.LUT R25, R13, 0x80000, RZ, 0xfc, !PT ;  /* 0x000800000d197812 */ /* 0x000fe200078efcff */
[----:B------:R-:W-:-:S07]  /*26f0*/  IMAD.MOV.U32 R24, RZ, RZ, R12 ;  /* 0x000000ffff187224 */ /* 0x000fce00078e000c */
.L_x_83:
[----:B------:R-:W-:Y:S05]  /*2700*/  BSYNC.RECONVERGENT B0 ;  /* 0x0000000000007941 */ /* 0x000fea0003800200 */
.L_x_81:
[----:B------:R-:W-:Y:S02]  /*2710*/  IMAD.MOV.U32 R8, RZ, RZ, R6 ;  /* 0x000000ffff087224 */ /* 0x000fe400078e0006 */
[----:B------:R-:W-:-:S04]  /*2720*/  IMAD.MOV.U32 R9, RZ, RZ, 0x0 ;  /* 0x00000000ff097424 */ /* 0x000fc800078e00ff */
[----:B------:R-:W-:Y:S05]  /*2730*/  RET.REL.NODEC R8 `(_Z8kernel_2PfS_ii) ;  /* 0xffffffd808307950 */ /* 0x000fea0003c3ffff */
.L_x_86:
        /* <DEDUP_REMOVED lines=12> */
.L_x_128:


//--------------------- .text._Z8kernel_1PfS_ii   --------------------------
	.section	.text._Z8kernel_1PfS_ii,"ax",@progbits
	.align	128
        .global         _Z8kernel_1PfS_ii
        .type           _Z8kernel_1PfS_ii,@function
        .size           _Z8kernel_1PfS_ii,(.L_x_129 - _Z8kernel_1PfS_ii)
        .other          _Z8kernel_1PfS_ii,@"STO_CUDA_ENTRY STV_DEFAULT"
_Z8kernel_1PfS_ii:
.text._Z8kernel_1PfS_ii:
[----:B------:R-:W-:Y:S01]  /*0000*/  LDC R1, c[0x0][0x37c] ;  /* 0x0000df00ff017b82 */ /* 0x000fe20000000800 */
[----:B------:R-:W0:Y:S01]  /*0010*/  S2R R4, SR_TID.X ;  /* 0x0000000000047919 */ /* 0x000e220000002100 */
[----:B------:R-:W0:Y:S01]  /*0020*/  LDCU UR4, c[0x0][0x360] ;  /* 0x00006c00ff0477ac */ /* 0x000e220008000800 */
[----:B------:R-:W0:Y:S01]  /*0030*/  S2R R3, SR_CTAID.X ;  /* 0x0000000000037919 */ /* 0x000e220000002500 */
[----:B------:R-:W1:Y:S01]  /*0040*/  LDCU UR5, c[0x0][0x394] ;  /* 0x00007280ff0577ac */ /* 0x000e620008000800 */
[----:B0-----:R-:W-:-:S05]  /*0050*/  IMAD R4, R3, UR4, R4 ;  /* 0x0000000403047c24 */ /* 0x001fca000f8e0204 */
[----:B-1----:R-:W-:-:S13]  /*0060*/  ISETP.GE.AND P0, PT, R4, UR5, PT ;  /* 0x0000000504007c0c */ /* 0x002fda000bf06270 */
        /* <DEDUP_REMOVED lines=26> */
.L_x_104:
        /* <DEDUP_REMOVED lines=25> */
[----:B-1----:R-:W-:Y:S05]  /*03a0*/  CALL.REL.NOINC `($__internal_2_$__cuda_sm20_div_rn_f64_full) ;  /* 0x0000001c00647944 */ /* 0x002fea0003c00000 */
[----:B------:R-:W-:Y:S02]  /*03b0*/  IMAD.MOV.U32 R8, RZ, RZ, R24 ;  /* 0x000000ffff087224 */ /* 0x000fe400078e0018 */
[----:B------:R-:W-:-:S07]  /*03c0*/  IMAD.MOV.U32 R9, RZ, RZ, R25 ;  /* 0x000000ffff097224 */ /* 0x000fce00078e0019 */
.L_x_89:
[----:B------:R-:W-:Y:S05]  /*03d0*/  BSYNC.RECONVERGENT B1 ;  /* 0x0000000000017941 */ /* 0x000fea0003800200 */
.L_x_88:
        /* <DEDUP_REMOVED lines=29> */
[----:B------:R-:W-:Y:S05]  /*05b0*/  CALL.REL.NOINC `($__internal_2_$__cuda_sm20_div_rn_f64_full) ;  /* 0x0000001800e07944 */ /* 0x000fea0003c00000 */
[----:B------:R-:W-:Y:S02]  /*05c0*/  IMAD.MOV.U32 R8, RZ, RZ, R24 ;  /* 0x000000ffff087224 */ /* 0x000fe400078e0018 */
[----:B------:R-:W-:-:S07]  /*05d0*/  IMAD.MOV.U32 R9, RZ, RZ, R25 ;  /* 0x000000ffff097224 */ /* 0x000fce00078e0019 */
.L_x_91:
[----:B------:R-:W-:Y:S05]  /*05e0*/  BSYNC.RECONVERGENT B1 ;  /* 0x0000000000017941 */ /* 0x000fea0003800200 */
.L_x_90:
        /* <DEDUP_REMOVED lines=30> */
.L_x_93:
[----:B------:R-:W-:Y:S05]  /*07d0*/  BSYNC.RECONVERGENT B1 ;  /* 0x0000000000017941 */ /* 0x000fea0003800200 */
.L_x_92:
        /* <DEDUP_REMOVED lines=30> */
.L_x_95:
[----:B------:R-:W-:Y:S05]  /*09c0*/  BSYNC.RECONVERGENT B1 ;  /* 0x0000000000017941 */ /* 0x000fea0003800200 */
.L_x_94:
        /* <DEDUP_REMOVED lines=30> */
.L_x_97:
[----:B------:R-:W-:Y:S05]  /*0bb0*/  BSYNC.RECONVERGENT B1 ;  /* 0x0000000000017941 */ /* 0x000fea0003800200 */
.L_x_96:
        /* <DEDUP_REMOVED lines=28> */
[----:B------:R-:W-:Y:S01]  /*0d80*/  IMAD.MOV.U32 R8, RZ, RZ, R24 ;  /* 0x000000ffff087224 */ /* 0x000fe200078e0018 */
[----:B------:R-:W-:-:S07]  /*0d90*/  MOV R9, R25 ;  /* 0x0000001900097202 */ /* 0x000fce0000000f00 */
.L_x_99:
[----:B------:R-:W-:Y:S05]  /*0da0*/  BSYNC.RECONVERGENT B1 ;  /* 0x0000000000017941 */ /* 0x000fea0003800200 */
.L_x_98:
        /* <DEDUP_REMOVED lines=28> */
[----:B------:R-:W-:Y:S01]  /*0f70*/  MOV R8, R24 ;  /* 0x0000001800087202 */ /* 0x000fe20000000f00 */
[----:B------:R-:W-:-:S07]  /*0f80*/  IMAD.MOV.U32 R9, RZ, RZ, R25 ;  /* 0x000000ffff097224 */ /* 0x000fce00078e0019 */
.L_x_101:
[----:B------:R-:W-:Y:S05]  /*0f90*/  BSYNC.RECONVERGENT B1 ;  /* 0x0000000000017941 */ /* 0x000fea0003800200 */
.L_x_100:
        /* <DEDUP_REMOVED lines=30> */
.L_x_103:
[----:B------:R-:W-:Y:S05]  /*1180*/  BSYNC.RECONVERGENT B1 ;  /* 0x0000000000017941 */ /* 0x000fea0003800200 */
.L_x_102:
[----:B------:R-:W0:Y:S01]  /*1190*/  F2F.F32.F64 R9, R8 ;  /* 0x0000000800097310 */ /* 0x000e220000301000 */
[----:B------:R-:W-:Y:S01]  /*11a0*/  ISETP.NE.AND P0, PT, R0, R7, PT ;  /* 0x000000070000720c */ /* 0x000fe20003f05270 */
[----:B0-----:R2:W-:-:S12]  /*11b0*/  STG.E desc[UR4][R18.64+0x1c], R9 ;  /* 0x00001c0912007986 */ /* 0x0015d8000c101904 */
[----:B------:R-:W-:Y:S05]  /*11c0*/  @P0 BRA `(.L_x_104) ;  /* 0xfffffff000100947 */ /* 0x000fea000383ffff */
.L_x_87:
        /* <DEDUP_REMOVED lines=31> */
[----:B------:R-:W-:Y:S05]  /*13c0*/  CALL.REL.NOINC `($__internal_2_$__cuda_sm20_div_rn_f64_full) ;  /* 0x0000000c005c7944 */ /* 0x000fea0003c00000 */
[----:B------:R-:W-:Y:S02]  /*13d0*/  IMAD.MOV.U32 R8, RZ, RZ, R24 ;  /* 0x000000ffff087224 */ /* 0x000fe400078e0018 */
[----:B------:R-:W-:-:S07]  /*13e0*/  IMAD.MOV.U32 R9, RZ, RZ, R25 ;  /* 0x000000ffff097224 */ /* 0x000fce00078e0019 */
.L_x_107:
[----:B------:R-:W-:Y:S05]  /*13f0*/  BSYNC.RECONVERGENT B1 ;  /* 0x0000000000017941 */ /* 0x000fea0003800200 */
.L_x_106:
        /* <DEDUP_REMOVED lines=34> */
.L_x_109:
[----:B------:R-:W-:Y:S05]  /*1620*/  BSYNC.RECONVERGENT B1 ;  /* 0x0000000000017941 */ /* 0x000fea0003800200 */
.L_x_108:
        /* <DEDUP_REMOVED lines=28> */
[----:B------:R-:W-:Y:S05]  /*17f0*/  CALL.REL.NOINC `($__internal_2_$__cuda_sm20_div_rn_f64_full) ;  /* 0x0000000800507944 */ /* 0x000fea0003c00000 */
[----:B------:R-:W-:Y:S01]  /*1800*/  MOV R8, R24 ;  /* 0x0000001800087202 */ /* 0x000fe20000000f00 */
[----:B------:R-:W-:-:S07]  /*1810*/  IMAD.MOV.U32 R9, RZ, RZ, R25 ;  /* 0x000000ffff097224 */ /* 0x000fce00078e0019 */
.L_x_111:
[----:B------:R-:W-:Y:S05]  /*1820*/  BSYNC.RECONVERGENT B1 ;  /* 0x0000000000017941 */ /* 0x000fea0003800200 */
.L_x_110:
        /* <DEDUP_REMOVED lines=29> */
[----:B------:R-:W-:Y:S02]  /*1a00*/  IMAD.MOV.U32 R2, RZ, RZ, R24 ;  /* 0x000000ffff027224 */ /* 0x000fe400078e0018 */
[----:B------:R-:W-:-:S07]  /*1a10*/  IMAD.MOV.U32 R3, RZ, RZ, R25 ;  /* 0x000000ffff037224 */ /* 0x000fce00078e0019 */
.L_x_113:
[----:B------:R-:W-:Y:S05]  /*1a20*/  BSYNC.RECONVERGENT B1 ;  /* 0x0000000000017941 */ /* 0x000fea0003800200 */
.L_x_112:
[----:B------:R-:W0:Y:S02]  /*1a30*/  F2F.F32.F64 R3, R2 ;  /* 0x0000000200037310 */ /* 0x000e240000301000 */
[----:B0-----:R0:W-:Y:S02]  /*1a40*/  STG.E desc[UR4][R18.64+0xc], R3 ;  /* 0x00000c0312007986 */ /* 0x0011e4000c101904 */
.L_x_105:
        /* <DEDUP_REMOVED lines=33> */
.L_x_116:
[----:B------:R-:W-:Y:S05]  /*1c60*/  BSYNC.RECONVERGENT B1 ;  /* 0x0000000000017941 */ /* 0x000fea0003800200 */
.L_x_115:
        /* <DEDUP_REMOVED lines=34> */
.L_x_118:
[----:B------:R-:W-:Y:S05]  /*1e90*/  BSYNC.RECONVERGENT B1 ;  /* 0x0000000000017941 */ /* 0x000fea0003800200 */
.L_x_117:
[----:B------:R-:W0:Y:S01]  /*1ea0*/  F2F.F32.F64 R9, R8 ;  /* 0x0000000800097310 */ /* 0x000e220000301000 */
[----:B------:R-:W-:Y:S01]  /*1eb0*/  IMAD.MOV.U32 R32, RZ, RZ, R3 ;  /* 0x000000ffff207224 */ /* 0x000fe200078e0003 */
[----:B0-----:R1:W-:Y:S06]  /*1ec0*/  STG.E desc[UR4][R18.64+0x4], R9 ;  /* 0x0000040912007986 */ /* 0x0013ec000c101904 */
.L_x_114:
        /* <DEDUP_REMOVED lines=32> */
.L_x_120:
[----:B------:R-:W-:Y:S05]  /*20d0*/  BSYNC.RECONVERGENT B1 ;  /* 0x0000000000017941 */ /* 0x000fea0003800200 */
.L_x_119:
[----:B------:R-:W0:Y:S01]  /*20e0*/  LDC.64 R8, c[0x0][0x388] ;  /* 0x0000e200ff087b82 */ /* 0x000e220000000a00 */
[----:B------:R-:W1:Y:S01]  /*20f0*/  F2F.F32.F64 R3, R2 ;  /* 0x0000000200037310 */ /* 0x000e620000301000 */
[----:B------:R-:W-:-:S04]  /*2100*/  IMAD.IADD R5, R4, 0x1, R7 ;  /* 0x0000000104057824 */ /* 0x000fc800078e0207 */
[----:B0-----:R-:W-:-:S05]  /*2110*/  IMAD.WIDE R4, R5, 0x4, R8 ;  /* 0x0000000405047825 */ /* 0x001fca00078e0208 */
[----:B-1----:R-:W-:Y:S01]  /*2120*/  STG.E desc[UR4][R4.64], R3 ;  /* 0x0000000304007986 */ /* 0x002fe2000c101904 */
[----:B------:R-:W-:Y:S05]  /*2130*/  EXIT ;  /* 0x000000000000794d */ /* 0x000fea0003800000 */
        .weak           $__internal_2_$__cuda_sm20_div_rn_f64_full
        .type           $__internal_2_$__cuda_sm20_div_rn_f64_full,@function
        .size           $__internal_2_$__cuda_sm20_div_rn_f64_full,(.L_x_129 - $__internal_2_$__cuda_sm20_div_rn_f64_full)
$__internal_2_$__cuda_sm20_div_rn_f64_full:
        /* <DEDUP_REMOVED lines=68> */
.L_x_122:
        /* <DEDUP_REMOVED lines=16> */
.L_x_125:
[----:B------:R-:W-:Y:S02]  /*2680*/  LOP3.LUT R25, R15, 0x80000, RZ, 0xfc, !PT ;  /* 0x000800000f197812 */ /* 0x000fe400078efcff */
[----:B------:R-:W-:Y:S01]  /*2690*/  MOV R24, R14 ;  /* 0x0000000e00187202 */ /* 0x000fe20000000f00 */
[----:B------:R-:W-:Y:S06]  /*26a0*/  BRA `(.L_x_123) ;  /* 0x0000000000087947 */ /* 0x000fec0003800000 */
.L_x_124:
[----:B------:R-:W-:Y:S01]  /*26b0*/  LOP3.LUT R25, R13, 0x80000, RZ, 0xfc, !PT ;  /* 0x000800000d197812 */ /* 0x000fe200078efcff */
[----:B------:R-:W-:-:S07]  /*26c0*/  IMAD.MOV.U32 R24, RZ, RZ, R12 ;  /* 0x000000ffff187224 */ /* 0x000fce00078e000c */
.L_x_123:
[----:B------:R-:W-:Y:S05]  /*26d0*/  BSYNC.RECONVERGENT B0 ;  /* 0x0000000000007941 */ /* 0x000fea0003800200 */
.L_x_121:
[----:B------:R-:W-:Y:S02]  /*26e0*/  IMAD.MOV.U32 R8, RZ, RZ, R6 ;  /* 0x000000ffff087224 */ /* 0x000fe400078e0006 */
[----:B------:R-:W-:-:S04]  /*26f0*/  IMAD.MOV.U32 R9, RZ, RZ, 0x0 ;  /* 0x00000000ff097424 */ /* 0x000fc800078e00ff */
[----:B------:R-:W-:Y:S05]  /*2700*/  RET.REL.NODEC R8 `(_Z8kernel_1PfS_ii) ;  /* 0xffffffd8083c7950 */ /* 0x000fea0003c3ffff */
.L_x_126:
        /* <DEDUP_REMOVED lines=15> */
.L_x_129:


//--------------------- .nv.shared.reserved.0     --------------------------
	.section	.nv.shared.reserved.0,"aw",@nobits
	.weak		__nv_reservedSMEM_offset_0_alias
	.size		__nv_reservedSMEM_offset_0_alias, 0, 64
	.other		__nv_reservedSMEM_offset_0_alias,@"STO_CUDA_RESERVED_SHARED STV_DEFAULT"
__nv_reservedSMEM_offset_0_alias:
	.zero		0
	.zero		64


//--------------------- .nv.constant0._Z15kernel_verticalPfS_iii --------------------------
	.section	.nv.constant0._Z15kernel_verticalPfS_iii,"a",@progbits
	.sectionflags	@""
	.align	4
.nv.constant0._Z15kernel_verticalPfS_iii:
	.zero		924


//--------------------- .nv.constant0._Z8kernel_2PfS_ii --------------------------
	.section	.nv.constant0._Z8kernel_2PfS_ii,"a",@progbits
	.sectionflags	@""
	.align	4
.nv.constant0._Z8kernel_2PfS_ii:
	.zero		920


//--------------------- .nv.constant0._Z8kernel_1PfS_ii --------------------------
	.section	.nv.constant0._Z8kernel_1PfS_ii,"a",@progbits
	.sectionflags	@""
	.align	4
.nv.constant0._Z8kernel_1PfS_ii:
	.zero		920


//--------------------- SYMBOLS --------------------------

	.type		.nv.reservedSmem.offset0,@object
	.size		.nv.reservedSmem.offset0,0x4
